//
// Generated by NVIDIA NVVM Compiler
//
// Compiler Build ID: CL-36424714
// Cuda compilation tools, release 13.0, V13.0.88
// Based on NVVM 20.0.0
//

.version 9.0
.target sm_100
.address_size 64

	// .globl	_Z12expit_kernelPfS_i

.visible .entry _Z12expit_kernelPfS_i(
	.param .u64 .ptr .align 1 _Z12expit_kernelPfS_i_param_0,
	.param .u64 .ptr .align 1 _Z12expit_kernelPfS_i_param_1,
	.param .u32 _Z12expit_kernelPfS_i_param_2
)
{
	.reg .pred 	%p<3>;
	.reg .b32 	%r<10>;
	.reg .b32 	%f<28>;
	.reg .b64 	%rd<11>;
	.reg .b64 	%fd<7>;

	ld.param.u64 	%rd2, [_Z12expit_kernelPfS_i_param_0];
	ld.param.u64 	%rd3, [_Z12expit_kernelPfS_i_param_1];
	ld.param.u32 	%r2, [_Z12expit_kernelPfS_i_param_2];
	cvta.to.global.u64 	%rd1, %rd3;
	mov.u32 	%r3, %tid.x;
	mov.u32 	%r4, %ctaid.x;
	mov.u32 	%r5, %ntid.x;
	mad.lo.s32 	%r1, %r4, %r5, %r3;
	setp.ge.s32 	%p1, %r1, %r2;
	@%p1 bra 	$L__BB0_4;
	cvta.to.global.u64 	%rd4, %rd2;
	mul.wide.s32 	%rd5, %r1, 4;
	add.s64 	%rd6, %rd4, %rd5;
	ld.global.f32 	%f1, [%rd6];
	setp.geu.f32 	%p2, %f1, 0f00000000;
	@%p2 bra 	$L__BB0_3;
	fma.rn.f32 	%f15, %f1, 0f3BBB989D, 0f3F000000;
	cvt.sat.f32.f32 	%f16, %f15;
	mov.f32 	%f17, 0f4B400001;
	mov.f32 	%f18, 0f437C0000;
	fma.rm.f32 	%f19, %f16, %f18, %f17;
	add.f32 	%f20, %f19, 0fCB40007F;
	neg.f32 	%f21, %f20;
	fma.rn.f32 	%f22, %f1, 0f3FB8AA3B, %f21;
	fma.rn.f32 	%f23, %f1, 0f32A57060, %f22;
	mov.b32 	%r8, %f19;
	shl.b32 	%r9, %r8, 23;
	mov.b32 	%f24, %r9;
	ex2.approx.ftz.f32 	%f25, %f23;
	mul.f32 	%f26, %f25, %f24;
	cvt.f64.f32 	%fd4, %f26;
	add.f64 	%fd5, %fd4, 0d3FF0000000000000;
	div.rn.f64 	%fd6, %fd4, %fd5;
	cvt.rn.f32.f64 	%f27, %fd6;
	add.s64 	%rd10, %rd1, %rd5;
	st.global.f32 	[%rd10], %f27;
	bra.uni 	$L__BB0_4;
$L__BB0_3:
	fma.rn.f32 	%f2, %f1, 0fBBBB989D, 0f3F000000;
	cvt.sat.f32.f32 	%f3, %f2;
	mov.f32 	%f4, 0f4B400001;
	mov.f32 	%f5, 0f437C0000;
	fma.rm.f32 	%f6, %f3, %f5, %f4;
	add.f32 	%f7, %f6, 0fCB40007F;
	neg.f32 	%f8, %f7;
	fma.rn.f32 	%f9, %f1, 0fBFB8AA3B, %f8;
	fma.rn.f32 	%f10, %f1, 0fB2A57060, %f9;
	mov.b32 	%r6, %f6;
	shl.b32 	%r7, %r6, 23;
	mov.b32 	%f11, %r7;
	ex2.approx.ftz.f32 	%f12, %f10;
	mul.f32 	%f13, %f12, %f11;
	cvt.f64.f32 	%fd1, %f13;
	add.f64 	%fd2, %fd1, 0d3FF0000000000000;
	rcp.rn.f64 	%fd3, %fd2;
	cvt.rn.f32.f64 	%f14, %fd3;
	add.s64 	%rd8, %rd1, %rd5;
	st.global.f32 	[%rd8], %f14;
$L__BB0_4:
	ret;

}
	// .globl	_Z17expit_fast_kernelPfS_i
.visible .entry _Z17expit_fast_kernelPfS_i(
	.param .u64 .ptr .align 1 _Z17expit_fast_kernelPfS_i_param_0,
	.param .u64 .ptr .align 1 _Z17expit_fast_kernelPfS_i_param_1,
	.param .u32 _Z17expit_fast_kernelPfS_i_param_2
)
{
	.reg .pred 	%p<5>;
	.reg .b32 	%r<8>;
	.reg .b32 	%f<8>;
	.reg .b64 	%rd<15>;
	.reg .b64 	%fd<7>;

	ld.param.u64 	%rd2, [_Z17expit_fast_kernelPfS_i_param_0];
	ld.param.u64 	%rd3, [_Z17expit_fast_kernelPfS_i_param_1];
	ld.param.u32 	%r2, [_Z17expit_fast_kernelPfS_i_param_2];
	cvta.to.global.u64 	%rd1, %rd3;
	mov.u32 	%r3, %tid.x;
	mov.u32 	%r4, %ctaid.x;
	mov.u32 	%r5, %ntid.x;
	mad.lo.s32 	%r1, %r4, %r5, %r3;
	setp.ge.s32 	%p1, %r1, %r2;
	@%p1 bra 	$L__BB1_8;
	cvta.to.global.u64 	%rd4, %rd2;
	mul.wide.s32 	%rd5, %r1, 4;
	add.s64 	%rd6, %rd4, %rd5;
	ld.global.f32 	%f1, [%rd6];
	setp.gtu.f32 	%p2, %f1, 0fC0C00000;
	@%p2 bra 	$L__BB1_3;
	add.s64 	%rd8, %rd1, %rd5;
	mov.b32 	%r6, 0;
	st.global.u32 	[%rd8], %r6;
	bra.uni 	$L__BB1_8;
$L__BB1_3:
	setp.ltu.f32 	%p3, %f1, 0f40C00000;
	@%p3 bra 	$L__BB1_5;
	add.s64 	%rd10, %rd1, %rd5;
	mov.b32 	%r7, 1065353216;
	st.global.u32 	[%rd10], %r7;
	bra.uni 	$L__BB1_8;
$L__BB1_5:
	setp.geu.f32 	%p4, %f1, 0f00000000;
	@%p4 bra 	$L__BB1_7;
	mul.f32 	%f5, %f1, 0f3FB8AA3B;
	ex2.approx.f32 	%f6, %f5;
	cvt.f64.f32 	%fd4, %f6;
	add.f64 	%fd5, %fd4, 0d3FF0000000000000;
	div.rn.f64 	%fd6, %fd4, %fd5;
	cvt.rn.f32.f64 	%f7, %fd6;
	add.s64 	%rd14, %rd1, %rd5;
	st.global.f32 	[%rd14], %f7;
	bra.uni 	$L__BB1_8;
$L__BB1_7:
	mul.f32 	%f2, %f1, 0fBFB8AA3B;
	ex2.approx.f32 	%f3, %f2;
	cvt.f64.f32 	%fd1, %f3;
	add.f64 	%fd2, %fd1, 0d3FF0000000000000;
	rcp.rn.f64 	%fd3, %fd2;
	cvt.rn.f32.f64 	%f4, %fd3;
	add.s64 	%rd12, %rd1, %rd5;
	st.global.f32 	[%rd12], %f4;
$L__BB1_8:
	ret;

}
	// .globl	_Z17expit_back_kernelPfS_S_i
.visible .entry _Z17expit_back_kernelPfS_S_i(
	.param .u64 .ptr .align 1 _Z17expit_back_kernelPfS_S_i_param_0,
	.param .u64 .ptr .align 1 _Z17expit_back_kernelPfS_S_i_param_1,
	.param .u64 .ptr .align 1 _Z17expit_back_kernelPfS_S_i_param_2,
	.param .u32 _Z17expit_back_kernelPfS_S_i_param_3
)
{
	.reg .pred 	%p<2>;
	.reg .b32 	%r<6>;
	.reg .b32 	%f<7>;
	.reg .b64 	%rd<11>;

	ld.param.u64 	%rd1, [_Z17expit_back_kernelPfS_S_i_param_0];
	ld.param.u64 	%rd2, [_Z17expit_back_kernelPfS_S_i_param_1];
	ld.param.u64 	%rd3, [_Z17expit_back_kernelPfS_S_i_param_2];
	ld.param.u32 	%r2, [_Z17expit_back_kernelPfS_S_i_param_3];
	mov.u32 	%r3, %tid.x;
	mov.u32 	%r4, %ctaid.x;
	mov.u32 	%r5, %ntid.x;
	mad.lo.s32 	%r1, %r4, %r5, %r3;
	setp.ge.s32 	%p1, %r1, %r2;
	@%p1 bra 	$L__BB2_2;
	cvta.to.global.u64 	%rd4, %rd1;
	cvta.to.global.u64 	%rd5, %rd2;
	cvta.to.global.u64 	%rd6, %rd3;
	mul.wide.s32 	%rd7, %r1, 4;
	add.s64 	%rd8, %rd4, %rd7;
	ld.global.f32 	%f1, [%rd8];
	mov.f32 	%f2, 0f3F800000;
	sub.f32 	%f3, %f2, %f1;
	mul.f32 	%f4, %f1, %f3;
	add.s64 	%rd9, %rd5, %rd7;
	ld.global.f32 	%f5, [%rd9];
	mul.f32 	%f6, %f5, %f4;
	add.s64 	%rd10, %rd6, %rd7;
	st.global.f32 	[%rd10], %f6;
$L__BB2_2:
	ret;

}
	// .globl	_Z15exp_fast_kernelPfS_i
.visible .entry _Z15exp_fast_kernelPfS_i(
	.param .u64 .ptr .align 1 _Z15exp_fast_kernelPfS_i_param_0,
	.param .u64 .ptr .align 1 _Z15exp_fast_kernelPfS_i_param_1,
	.param .u32 _Z15exp_fast_kernelPfS_i_param_2
)
{
	.reg .pred 	%p<4>;
	.reg .b32 	%r<8>;
	.reg .b32 	%f<4>;
	.reg .b64 	%rd<13>;

	ld.param.u64 	%rd2, [_Z15exp_fast_kernelPfS_i_param_0];
	ld.param.u64 	%rd3, [_Z15exp_fast_kernelPfS_i_param_1];
	ld.param.u32 	%r2, [_Z15exp_fast_kernelPfS_i_param_2];
	cvta.to.global.u64 	%rd1, %rd3;
	mov.u32 	%r3, %tid.x;
	mov.u32 	%r4, %ctaid.x;
	mov.u32 	%r5, %ntid.x;
	mad.lo.s32 	%r1, %r4, %r5, %r3;
	setp.ge.s32 	%p1, %r1, %r2;
	@%p1 bra 	$L__BB3_6;
	cvta.to.global.u64 	%rd4, %rd2;
	mul.wide.s32 	%rd5, %r1, 4;
	add.s64 	%rd6, %rd4, %rd5;
	ld.global.f32 	%f1, [%rd6];
	setp.gtu.f32 	%p2, %f1, 0fC2AE0000;
	@%p2 bra 	$L__BB3_3;
	add.s64 	%rd8, %rd1, %rd5;
	mov.b32 	%r6, 11744903;
	st.global.u32 	[%rd8], %r6;
	bra.uni 	$L__BB3_6;
$L__BB3_3:
	setp.ltu.f32 	%p3, %f1, 0f42AE0000;
	@%p3 bra 	$L__BB3_5;
	add.s64 	%rd10, %rd1, %rd5;
	mov.b32 	%r7, 2117523465;
	st.global.u32 	[%rd10], %r7;
	bra.uni 	$L__BB3_6;
$L__BB3_5:
	mul.f32 	%f2, %f1, 0f3FB8AA3B;
	ex2.approx.f32 	%f3, %f2;
	add.s64 	%rd12, %rd1, %rd5;
	st.global.f32 	[%rd12], %f3;
$L__BB3_6:
	ret;

}


// ===== COMPILED SASS (sm_100) =====

	.target	sm_100

	.elftype	@"ET_EXEC"


//--------------------- .note.nv.tkinfo           --------------------------
	.section	.note.nv.tkinfo,"",@"SHT_NOTE"
	.sectionflags	@"SHF_NOTE_NV_TKINFO"
	.tkinfo
        /*0018*/ 	.word	0x00000002
        /*0030*/ 	.string	""
        /*0030*/ 	.string	"ptxas"
        /*0030*/ 	.string	"Cuda compilation tools, release 13.0, V13.0.88"
        /*0030*/ 	.string	"Build cuda_13.0.r13.0/compiler.36424714_0"
        /*0030*/ 	.string	"-arch sm_100 -m 64 "



//--------------------- .note.nv.cuinfo           --------------------------
	.section	.note.nv.cuinfo,"",@"SHT_NOTE"
	.sectionflags	@"SHF_NOTE_NV_CUINFO"
        /*0018*/ 	.short	0x0002
        /*001a*/ 	.short	0x0064
        /*001c*/ 	.short	0x0082
	.zero		2


//--------------------- .nv.info                  --------------------------
	.section	.nv.info,"",@"SHT_CUDA_INFO"
	.align	4


	//----- nvinfo : EIATTR_REGCOUNT
	.align		4
        /*0000*/ 	.byte	0x04, 0x2f
        /*0002*/ 	.short	(.L_1 - .L_0)
	.align		4
.L_0:
        /*0004*/ 	.word	index@(_Z12expit_kernelPfS_i)
        /*0008*/ 	.word	0x00000019


	//----- nvinfo : EIATTR_FRAME_SIZE
	.align		4
.L_1:
        /*000c*/ 	.byte	0x04, 0x11
        /*000e*/ 	.short	(.L_3 - .L_2)
	.align		4
.L_2:
        /*0010*/ 	.word	index@($__internal_3_$__cuda_sm20_div_rn_f64_full)
        /*0014*/ 	.word	0x00000000


	//----- nvinfo : EIATTR_FRAME_SIZE
	.align		4
.L_3:
        /*0018*/ 	.byte	0x04, 0x11
        /*001a*/ 	.short	(.L_5 - .L_4)
	.align		4
.L_4:
        /*001c*/ 	.word	index@($__internal_2_$__cuda_sm20_dblrcp_rn_slowpath_v3)
        /*0020*/ 	.word	0x00000000


	//----- nvinfo : EIATTR_FRAME_SIZE
	.align		4
.L_5:
        /*0024*/ 	.byte	0x04, 0x11
        /*0026*/ 	.short	(.L_7 - .L_6)
	.align		4
.L_6:
        /*0028*/ 	.word	index@(_Z12expit_kernelPfS_i)
        /*002c*/ 	.word	0x00000000


	//----- nvinfo : EIATTR_REGCOUNT
	.align		4
.L_7:
        /*0030*/ 	.byte	0x04, 0x2f
        /*0032*/ 	.short	(.L_9 - .L_8)
	.align		4
.L_8:
        /*0034*/ 	.word	index@(_Z17expit_fast_kernelPfS_i)
        /*0038*/ 	.word	0x00000019


	//----- nvinfo : EIATTR_FRAME_SIZE
	.align		4
.L_9:
        /*003c*/ 	.byte	0x04, 0x11
        /*003e*/ 	.short	(.L_11 - .L_10)
	.align		4
.L_10:
        /*0040*/ 	.word	index@($__internal_1_$__cuda_sm20_div_rn_f64_full)
        /*0044*/ 	.word	0x00000000


	//----- nvinfo : EIATTR_FRAME_SIZE
	.align		4
.L_11:
        /*0048*/ 	.byte	0x04, 0x11
        /*004a*/ 	.short	(.L_13 - .L_12)
	.align		4
.L_12:
        /*004c*/ 	.word	index@($__internal_0_$__cuda_sm20_dblrcp_rn_slowpath_v3)
        /*0050*/ 	.word	0x00000000


	//----- nvinfo : EIATTR_FRAME_SIZE
	.align		4
.L_13:
        /*0054*/ 	.byte	0x04, 0x11
        /*0056*/ 	.short	(.L_15 - .L_14)
	.align		4
.L_14:
        /*0058*/ 	.word	index@(_Z17expit_fast_kernelPfS_i)
        /*005c*/ 	.word	0x00000000


	//----- nvinfo : EIATTR_REGCOUNT
	.align		4
.L_15:
        /*0060*/ 	.byte	0x04, 0x2f
        /*0062*/ 	.short	(.L_17 - .L_16)
	.align		4
.L_16:
        /*0064*/ 	.word	index@(_Z17expit_back_kernelPfS_S_i)
        /*0068*/ 	.word	0x0000000e


	//----- nvinfo : EIATTR_FRAME_SIZE
	.align		4
.L_17:
        /*006c*/ 	.byte	0x04, 0x11
        /*006e*/ 	.short	(.L_19 - .L_18)
	.align		4
.L_18:
        /*0070*/ 	.word	index@(_Z17expit_back_kernelPfS_S_i)
        /*0074*/ 	.word	0x00000000


	//----- nvinfo : EIATTR_REGCOUNT
	.align		4
.L_19:
        /*0078*/ 	.byte	0x04, 0x2f
        /*007a*/ 	.short	(.L_21 - .L_20)
	.align		4
.L_20:
        /*007c*/ 	.word	index@(_Z15exp_fast_kernelPfS_i)
        /*0080*/ 	.word	0x0000000c


	//----- nvinfo : EIATTR_FRAME_SIZE
	.align		4
.L_21:
        /*0084*/ 	.byte	0x04, 0x11
        /*0086*/ 	.short	(.L_23 - .L_22)
	.align		4
.L_22:
        /*0088*/ 	.word	index@(_Z15exp_fast_kernelPfS_i)
        /*008c*/ 	.word	0x00000000


	//----- nvinfo : EIATTR_MIN_STACK_SIZE
	.align		4
.L_23:
        /*0090*/ 	.byte	0x04, 0x12
        /*0092*/ 	.short	(.L_25 - .L_24)
	.align		4
.L_24:
        /*0094*/ 	.word	index@(_Z15exp_fast_kernelPfS_i)
        /*0098*/ 	.word	0x00000000


	//----- nvinfo : EIATTR_MIN_STACK_SIZE
	.align		4
.L_25:
        /*009c*/ 	.byte	0x04, 0x12
        /*009e*/ 	.short	(.L_27 - .L_26)
	.align		4
.L_26:
        /*00a0*/ 	.word	index@(_Z17expit_back_kernelPfS_S_i)
        /*00a4*/ 	.word	0x00000000


	//----- nvinfo : EIATTR_MIN_STACK_SIZE
	.align		4
.L_27:
        /*00a8*/ 	.byte	0x04, 0x12
        /*00aa*/ 	.short	(.L_29 - .L_28)
	.align		4
.L_28:
        /*00ac*/ 	.word	index@(_Z17expit_fast_kernelPfS_i)
        /*00b0*/ 	.word	0x00000000


	//----- nvinfo : EIATTR_MIN_STACK_SIZE
	.align		4
.L_29:
        /*00b4*/ 	.byte	0x04, 0x12
        /*00b6*/ 	.short	(.L_31 - .L_30)
	.align		4
.L_30:
        /*00b8*/ 	.word	index@(_Z12expit_kernelPfS_i)
        /*00bc*/ 	.word	0x00000000
.L_31:


//--------------------- .nv.compat                --------------------------
	.section	.nv.compat,"",@"SHT_CUDA_COMPAT_INFO"
	.align	4
        /*0000*/ 	.byte	0x02, 0x09, 0x00, 0x00, 0x02, 0x02, 0x01, 0x00, 0x02, 0x05, 0x05, 0x00, 0x03, 0x07, 0x01, 0x01
        /*0010*/ 	.byte	0x02, 0x03, 0x00, 0x00, 0x02, 0x06, 0x01, 0x00, 0x04, 0x0b, 0x08, 0x00, 0x01, 0x00, 0x00, 0x00
        /*0020*/ 	.byte	0x00, 0x00, 0x00, 0x00


//--------------------- .nv.info._Z15exp_fast_kernelPfS_i --------------------------
	.section	.nv.info._Z15exp_fast_kernelPfS_i,"",@"SHT_CUDA_INFO"
	.sectionflags	@""
	.align	4


	//----- nvinfo : EIATTR_CUDA_API_VERSION
	.align		4
        /*0000*/ 	.byte	0x04, 0x37
        /*0002*/ 	.short	(.L_33 - .L_32)
.L_32:
        /*0004*/ 	.word	0x00000082


	//----- nvinfo : EIATTR_KPARAM_INFO
	.align		4
.L_33:
        /*0008*/ 	.byte	0x04, 0x17
        /*000a*/ 	.short	(.L_35 - .L_34)
.L_34:
        /*000c*/ 	.word	0x00000000
        /*0010*/ 	.short	0x0002
        /*0012*/ 	.short	0x0010
        /*0014*/ 	.byte	0x00, 0xf0, 0x11, 0x00


	//----- nvinfo : EIATTR_KPARAM_INFO
	.align		4
.L_35:
        /*0018*/ 	.byte	0x04, 0x17
        /*001a*/ 	.short	(.L_37 - .L_36)
.L_36:
        /*001c*/ 	.word	0x00000000
        /*0020*/ 	.short	0x0001
        /*0022*/ 	.short	0x0008
        /*0024*/ 	.byte	0x00, 0xf5, 0x21, 0x00


	//----- nvinfo : EIATTR_KPARAM_INFO
	.align		4
.L_37:
        /*0028*/ 	.byte	0x04, 0x17
        /*002a*/ 	.short	(.L_39 - .L_38)
.L_38:
        /*002c*/ 	.word	0x00000000
        /*0030*/ 	.short	0x0000
        /*0032*/ 	.short	0x0000
        /*0034*/ 	.byte	0x00, 0xf5, 0x21, 0x00


	//----- nvinfo : EIATTR_SPARSE_MMA_MASK
	.align		4
.L_39:
        /*0038*/ 	.byte	0x03, 0x50
        /*003a*/ 	.short	0x0000


	//----- nvinfo : EIATTR_MAXREG_COUNT
	.align		4
        /*003c*/ 	.byte	0x03, 0x1b
        /*003e*/ 	.short	0x00ff


	//----- nvinfo : EIATTR_MERCURY_ISA_VERSION
	.align		4
        /*0040*/ 	.byte	0x03, 0x5f
        /*0042*/ 	.short	0x0101


	//----- nvinfo : EIATTR_VRC_CTA_INIT_COUNT
	.align		4
        /*0044*/ 	.byte	0x02, 0x4a
	.zero		1
	.zero		1


	//----- nvinfo : EIATTR_EXIT_INSTR_OFFSETS
	.align		4
        /*0048*/ 	.byte	0x04, 0x1c
        /*004a*/ 	.short	(.L_41 - .L_40)


	//   ....[0]....
.L_40:
        /*004c*/ 	.word	0x00000070


	//   ....[1]....
        /*0050*/ 	.word	0x00000110


	//   ....[2]....
        /*0054*/ 	.word	0x00000170


	//   ....[3]....
        /*0058*/ 	.word	0x00000200


	//----- nvinfo : EIATTR_CBANK_PARAM_SIZE
	.align		4
.L_41:
        /*005c*/ 	.byte	0x03, 0x19
        /*005e*/ 	.short	0x0014


	//----- nvinfo : EIATTR_PARAM_CBANK
	.align		4
        /*0060*/ 	.byte	0x04, 0x0a
        /*0062*/ 	.short	(.L_43 - .L_42)
	.align		4
.L_42:
        /*0064*/ 	.word	index@(.nv.constant0._Z15exp_fast_kernelPfS_i)
        /*0068*/ 	.short	0x0380
        /*006a*/ 	.short	0x0014


	//----- nvinfo : EIATTR_SW_WAR
	.align		4
.L_43:
        /*006c*/ 	.byte	0x04, 0x36
        /*006e*/ 	.short	(.L_45 - .L_44)
.L_44:
        /*0070*/ 	.word	0x00000008
.L_45:


//--------------------- .nv.info._Z17expit_back_kernelPfS_S_i --------------------------
	.section	.nv.info._Z17expit_back_kernelPfS_S_i,"",@"SHT_CUDA_INFO"
	.sectionflags	@""
	.align	4


	//----- nvinfo : EIATTR_CUDA_API_VERSION
	.align		4
        /*0000*/ 	.byte	0x04, 0x37
        /*0002*/ 	.short	(.L_47 - .L_46)
.L_46:
        /*0004*/ 	.word	0x00000082


	//----- nvinfo : EIATTR_KPARAM_INFO
	.align		4
.L_47:
        /*0008*/ 	.byte	0x04, 0x17
        /*000a*/ 	.short	(.L_49 - .L_48)
.L_48:
        /*000c*/ 	.word	0x00000000
        /*0010*/ 	.short	0x0003
        /*0012*/ 	.short	0x0018
        /*0014*/ 	.byte	0x00, 0xf0, 0x11, 0x00


	//----- nvinfo : EIATTR_KPARAM_INFO
	.align		4
.L_49:
        /*0018*/ 	.byte	0x04, 0x17
        /*001a*/ 	.short	(.L_51 - .L_50)
.L_50:
        /*001c*/ 	.word	0x00000000
        /*0020*/ 	.short	0x0002
        /*0022*/ 	.short	0x0010
        /*0024*/ 	.byte	0x00, 0xf5, 0x21, 0x00


	//----- nvinfo : EIATTR_KPARAM_INFO
	.align		4
.L_51:
        /*0028*/ 	.byte	0x04, 0x17
        /*002a*/ 	.short	(.L_53 - .L_52)
.L_52:
        /*002c*/ 	.word	0x00000000
        /*0030*/ 	.short	0x0001
        /*0032*/ 	.short	0x0008
        /*0034*/ 	.byte	0x00, 0xf5, 0x21, 0x00


	//----- nvinfo : EIATTR_KPARAM_INFO
	.align		4
.L_53:
        /*0038*/ 	.byte	0x04, 0x17
        /*003a*/ 	.short	(.L_55 - .L_54)
.L_54:
        /*003c*/ 	.word	0x00000000
        /*0040*/ 	.short	0x0000
        /*0042*/ 	.short	0x0000
        /*0044*/ 	.byte	0x00, 0xf5, 0x21, 0x00


	//----- nvinfo : EIATTR_SPARSE_MMA_MASK
	.align		4
.L_55:
        /*0048*/ 	.byte	0x03, 0x50
        /*004a*/ 	.short	0x0000


	//----- nvinfo : EIATTR_MAXREG_COUNT
	.align		4
        /*004c*/ 	.byte	0x03, 0x1b
        /*004e*/ 	.short	0x00ff


	//----- nvinfo : EIATTR_MERCURY_ISA_VERSION
	.align		4
        /*0050*/ 	.byte	0x03, 0x5f
        /*0052*/ 	.short	0x0101


	//----- nvinfo : EIATTR_VRC_CTA_INIT_COUNT
	.align		4
        /*0054*/ 	.byte	0x02, 0x4a
	.zero		1
	.zero		1


	//----- nvinfo : EIATTR_EXIT_INSTR_OFFSETS
	.align		4
        /*0058*/ 	.byte	0x04, 0x1c
        /*005a*/ 	.short	(.L_57 - .L_56)


	//   ....[0]....
.L_56:
        /*005c*/ 	.word	0x00000070


	//   ....[1]....
        /*0060*/ 	.word	0x00000150


	//----- nvinfo : EIATTR_CBANK_PARAM_SIZE
	.align		4
.L_57:
        /*0064*/ 	.byte	0x03, 0x19
        /*0066*/ 	.short	0x001c


	//----- nvinfo : EIATTR_PARAM_CBANK
	.align		4
        /*0068*/ 	.byte	0x04, 0x0a
        /*006a*/ 	.short	(.L_59 - .L_58)
	.align		4
.L_58:
        /*006c*/ 	.word	index@(.nv.constant0._Z17expit_back_kernelPfS_S_i)
        /*0070*/ 	.short	0x0380
        /*0072*/ 	.short	0x001c


	//----- nvinfo : EIATTR_SW_WAR
	.align		4
.L_59:
        /*0074*/ 	.byte	0x04, 0x36
        /*0076*/ 	.short	(.L_61 - .L_60)
.L_60:
        /*0078*/ 	.word	0x00000008
.L_61:


//--------------------- .nv.info._Z17expit_fast_kernelPfS_i --------------------------
	.section	.nv.info._Z17expit_fast_kernelPfS_i,"",@"SHT_CUDA_INFO"
	.sectionflags	@""
	.align	4


	//----- nvinfo : EIATTR_CUDA_API_VERSION
	.align		4
        /*0000*/ 	.byte	0x04, 0x37
        /*0002*/ 	.short	(.L_63 - .L_62)
.L_62:
        /*0004*/ 	.word	0x00000082


	//----- nvinfo : EIATTR_KPARAM_INFO
	.align		4
.L_63:
        /*0008*/ 	.byte	0x04, 0x17
        /*000a*/ 	.short	(.L_65 - .L_64)
.L_64:
        /*000c*/ 	.word	0x00000000
        /*0010*/ 	.short	0x0002
        /*0012*/ 	.short	0x0010
        /*0014*/ 	.byte	0x00, 0xf0, 0x11, 0x00


	//----- nvinfo : EIATTR_KPARAM_INFO
	.align		4
.L_65:
        /*0018*/ 	.byte	0x04, 0x17
        /*001a*/ 	.short	(.L_67 - .L_66)
.L_66:
        /*001c*/ 	.word	0x00000000
        /*0020*/ 	.short	0x0001
        /*0022*/ 	.short	0x0008
        /*0024*/ 	.byte	0x00, 0xf5, 0x21, 0x00


	//----- nvinfo : EIATTR_KPARAM_INFO
	.align		4
.L_67:
        /*0028*/ 	.byte	0x04, 0x17
        /*002a*/ 	.short	(.L_69 - .L_68)
.L_68:
        /*002c*/ 	.word	0x00000000
        /*0030*/ 	.short	0x0000
        /*0032*/ 	.short	0x0000
        /*0034*/ 	.byte	0x00, 0xf5, 0x21, 0x00


	//----- nvinfo : EIATTR_SPARSE_MMA_MASK
	.align		4
.L_69:
        /*0038*/ 	.byte	0x03, 0x50
        /*003a*/ 	.short	0x0000


	//----- nvinfo : EIATTR_MAXREG_COUNT
	.align		4
        /*003c*/ 	.byte	0x03, 0x1b
        /*003e*/ 	.short	0x00ff


	//----- nvinfo : EIATTR_MERCURY_ISA_VERSION
	.align		4
        /*0040*/ 	.byte	0x03, 0x5f
        /*0042*/ 	.short	0x0101


	//----- nvinfo : EIATTR_VRC_CTA_INIT_COUNT
	.align		4
        /*0044*/ 	.byte	0x02, 0x4a
	.zero		1
	.zero		1


	//----- nvinfo : EIATTR_EXIT_INSTR_OFFSETS
	.align		4
        /*0048*/ 	.byte	0x04, 0x1c
        /*004a*/ 	.short	(.L_71 - .L_70)


	//   ....[0]....
.L_70:
        /*004c*/ 	.word	0x00000070


	//   ....[1]....
        /*0050*/ 	.word	0x00000100


	//   ....[2]....
        /*0054*/ 	.word	0x00000160


	//   ....[3]....
        /*0058*/ 	.word	0x00000360


	//   ....[4]....
        /*005c*/ 	.word	0x00000510


	//----- nvinfo : EIATTR_CRS_STACK_SIZE
	.align		4
.L_71:
        /*0060*/ 	.byte	0x04, 0x1e
        /*0062*/ 	.short	(.L_73 - .L_72)
.L_72:
        /*0064*/ 	.word	0x00000000


	//----- nvinfo : EIATTR_CBANK_PARAM_SIZE
	.align		4
.L_73:
        /*0068*/ 	.byte	0x03, 0x19
        /*006a*/ 	.short	0x0014


	//----- nvinfo : EIATTR_PARAM_CBANK
	.align		4
        /*006c*/ 	.byte	0x04, 0x0a
        /*006e*/ 	.short	(.L_75 - .L_74)
	.align		4
.L_74:
        /*0070*/ 	.word	index@(.nv.constant0._Z17expit_fast_kernelPfS_i)
        /*0074*/ 	.short	0x0380
        /*0076*/ 	.short	0x0014


	//----- nvinfo : EIATTR_SW_WAR
	.align		4
.L_75:
        /*0078*/ 	.byte	0x04, 0x36
        /*007a*/ 	.short	(.L_77 - .L_76)
.L_76:
        /*007c*/ 	.word	0x00000008
.L_77:


//--------------------- .nv.info._Z12expit_kernelPfS_i --------------------------
	.section	.nv.info._Z12expit_kernelPfS_i,"",@"SHT_CUDA_INFO"
	.sectionflags	@""
	.align	4


	//----- nvinfo : EIATTR_CUDA_API_VERSION
	.align		4
        /*0000*/ 	.byte	0x04, 0x37
        /*0002*/ 	.short	(.L_79 - .L_78)
.L_78:
        /*0004*/ 	.word	0x00000082


	//----- nvinfo : EIATTR_KPARAM_INFO
	.align		4
.L_79:
        /*0008*/ 	.byte	0x04, 0x17
        /*000a*/ 	.short	(.L_81 - .L_80)
.L_80:
        /*000c*/ 	.word	0x00000000
        /*0010*/ 	.short	0x0002
        /*0012*/ 	.short	0x0010
        /*0014*/ 	.byte	0x00, 0xf0, 0x11, 0x00


	//----- nvinfo : EIATTR_KPARAM_INFO
	.align		4
.L_81:
        /*0018*/ 	.byte	0x04, 0x17
        /*001a*/ 	.short	(.L_83 - .L_82)
.L_82:
        /*001c*/ 	.word	0x00000000
        /*0020*/ 	.short	0x0001
        /*0022*/ 	.short	0x0008
        /*0024*/ 	.byte	0x00, 0xf5, 0x21, 0x00


	//----- nvinfo : EIATTR_KPARAM_INFO
	.align		4
.L_83:
        /*0028*/ 	.byte	0x04, 0x17
        /*002a*/ 	.short	(.L_85 - .L_84)
.L_84:
        /*002c*/ 	.word	0x00000000
        /*0030*/ 	.short	0x0000
        /*0032*/ 	.short	0x0000
        /*0034*/ 	.byte	0x00, 0xf5, 0x21, 0x00


	//----- nvinfo : EIATTR_SPARSE_MMA_MASK
	.align		4
.L_85:
        /*0038*/ 	.byte	0x03, 0x50
        /*003a*/ 	.short	0x0000


	//----- nvinfo : EIATTR_MAXREG_COUNT
	.align		4
        /*003c*/ 	.byte	0x03, 0x1b
        /*003e*/ 	.short	0x00ff


	//----- nvinfo : EIATTR_MERCURY_ISA_VERSION
	.align		4
        /*0040*/ 	.byte	0x03, 0x5f
        /*0042*/ 	.short	0x0101


	//----- nvinfo : EIATTR_VRC_CTA_INIT_COUNT
	.align		4
        /*0044*/ 	.byte	0x02, 0x4a
	.zero		1
	.zero		1


	//----- nvinfo : EIATTR_EXIT_INSTR_OFFSETS
	.align		4
        /*0048*/ 	.byte	0x04, 0x1c
        /*004a*/ 	.short	(.L_87 - .L_86)


	//   ....[0]....
.L_86:
        /*004c*/ 	.word	0x00000070


	//   ....[1]....
        /*0050*/ 	.word	0x00000300


	//   ....[2]....
        /*0054*/ 	.word	0x00000500


	//----- nvinfo : EIATTR_CRS_STACK_SIZE
	.align		4
.L_87:
        /*0058*/ 	.byte	0x04, 0x1e
        /*005a*/ 	.short	(.L_89 - .L_88)
.L_88:
        /*005c*/ 	.word	0x00000000


	//----- nvinfo : EIATTR_CBANK_PARAM_SIZE
	.align		4
.L_89:
        /*0060*/ 	.byte	0x03, 0x19
        /*0062*/ 	.short	0x0014


	//----- nvinfo : EIATTR_PARAM_CBANK
	.align		4
        /*0064*/ 	.byte	0x04, 0x0a
        /*0066*/ 	.short	(.L_91 - .L_90)
	.align		4
.L_90:
        /*0068*/ 	.word	index@(.nv.constant0._Z12expit_kernelPfS_i)
        /*006c*/ 	.short	0x0380
        /*006e*/ 	.short	0x0014


	//----- nvinfo : EIATTR_SW_WAR
	.align		4
.L_91:
        /*0070*/ 	.byte	0x04, 0x36
        /*0072*/ 	.short	(.L_93 - .L_92)
.L_92:
        /*0074*/ 	.word	0x00000008
.L_93:


//--------------------- .nv.callgraph             --------------------------
	.section	.nv.callgraph,"",@"SHT_CUDA_CALLGRAPH"
	.align	4
	.sectionentsize	8
	.align		4
        /*0000*/ 	.word	0x00000000
	.align		4
        /*0004*/ 	.word	0xffffffff
	.align		4
        /*0008*/ 	.word	0x00000000
	.align		4
        /*000c*/ 	.word	0xfffffffe
	.align		4
        /*0010*/ 	.word	0x00000000
	.align		4
        /*0014*/ 	.word	0xfffffffd
	.align		4
        /*0018*/ 	.word	0x00000000
	.align		4
        /*001c*/ 	.word	0xfffffffc


//--------------------- .text._Z15exp_fast_kernelPfS_i --------------------------
	.section	.text._Z15exp_fast_kernelPfS_i,"ax",@progbits
	.align	128
        .global         _Z15exp_fast_kernelPfS_i
        .type           _Z15exp_fast_kernelPfS_i,@function
        .size           _Z15exp_fast_kernelPfS_i,(.L_x_36 - _Z15exp_fast_kernelPfS_i)
        .other          _Z15exp_fast_kernelPfS_i,@"STO_CUDA_ENTRY STV_DEFAULT"
_Z15exp_fast_kernelPfS_i:
.text._Z15exp_fast_kernelPfS_i:
[----:B------:R-:W-:Y:S01]  /*0000*/  LDC R1, c[0x0][0x37c] ;  /* 0x0000df00ff017b82 */ /* 0x000fe20000000800 */
[----:B------:R-:W0:Y:S07]  /*0010*/  S2R R7, SR_TID.X ;  /* 0x0000000000077919 */ /* 0x000e2e0000002100 */
[----:B------:R-:W0:Y:S01]  /*0020*/  S2UR UR4, SR_CTAID.X ;  /* 0x00000000000479c3 */ /* 0x000e220000002500 */
[----:B------:R-:W1:Y:S07]  /*0030*/  LDCU UR5, c[0x0][0x390] ;  /* 0x00007200ff0577ac */ /* 0x000e6e0008000800 */
[----:B------:R-:W0:Y:S02]  /*0040*/  LDC R0, c[0x0][0x360] ;  /* 0x0000d800ff007b82 */ /* 0x000e240000000800 */
[----:B0-----:R-:W-:-:S05]  /*0050*/  IMAD R7, R0, UR4, R7 ;  /* 0x0000000400077c24 */ /* 0x001fca000f8e0207 */
[----:B-1----:R-:W-:-:S13]  /*0060*/  ISETP.GE.AND P0, PT, R7, UR5, PT ;  /* 0x0000000507007c0c */ /* 0x002fda000bf06270 */
[----:B------:R-:W-:Y:S05]  /*0070*/  @P0 EXIT ;  /* 0x000000000000094d */ /* 0x000fea0003800000 */
[----:B------:R-:W0:Y:S01]  /*0080*/  LDC.64 R2, c[0x0][0x380] ;  /* 0x0000e000ff027b82 */ /* 0x000e220000000a00 */
[----:B------:R-:W1:Y:S01]  /*0090*/  LDCU.64 UR4, c[0x0][0x358] ;  /* 0x00006b00ff0477ac */ /* 0x000e620008000a00 */
[----:B0-----:R-:W-:-:S05]  /*00a0*/  IMAD.WIDE R2, R7, 0x4, R2 ;  /* 0x0000000407027825 */ /* 0x001fca00078e0202 */
[----:B-1----:R-:W2:Y:S02]  /*00b0*/  LDG.E R0, desc[UR4][R2.64] ;  /* 0x0000000402007981 */ /* 0x002ea4000c1e1900 */
[----:B--2---:R-:W-:-:S13]  /*00c0*/  FSETP.GTU.AND P0, PT, R0, -87, PT ;  /* 0xc2ae00000000780b */ /* 0x004fda0003f0c000 */
[----:B------:R-:W0:Y:S01]  /*00d0*/  @!P0 LDC.64 R4, c[0x0][0x388] ;  /* 0x0000e200ff048b82 */ /* 0x000e220000000a00 */
[----:B------:R-:W-:Y:S01]  /*00e0*/  @!P0 MOV R9, 0xb33687 ;  /* 0x00b3368700098802 */ /* 0x000fe20000000f00 */
[----:B0-----:R-:W-:-:S05]  /*00f0*/  @!P0 IMAD.WIDE R4, R7, 0x4, R4 ;  /* 0x0000000407048825 */ /* 0x001fca00078e0204 */
[----:B------:R0:W-:Y:S01]  /*0100*/  @!P0 STG.E desc[UR4][R4.64], R9 ;  /* 0x0000000904008986 */ /* 0x0001e2000c101904 */
[----:B------:R-:W-:Y:S05]  /*0110*/  @!P0 EXIT ;  /* 0x000000000000894d */ /* 0x000fea0003800000 */
[----:B------:R-:W-:-:S13]  /*0120*/  FSETP.GE.AND P0, PT, R0, 87, PT ;  /* 0x42ae00000000780b */ /* 0x000fda0003f06000 */
[----:B------:R-:W1:Y:S01]  /*0130*/  @P0 LDC.64 R2, c[0x0][0x388] ;  /* 0x0000e200ff020b82 */ /* 0x000e620000000a00 */
[----:B0-----:R-:W-:Y:S01]  /*0140*/  @P0 MOV R5, 0x7e36d809 ;  /* 0x7e36d80900050802 */ /* 0x001fe20000000f00 */
[----:B-1----:R-:W-:-:S05]  /*0150*/  @P0 IMAD.WIDE R2, R7, 0x4, R2 ;  /* 0x0000000407020825 */ /* 0x002fca00078e0202 */
[----:B------:R0:W-:Y:S01]  /*0160*/  @P0 STG.E desc[UR4][R2.64], R5 ;  /* 0x0000000502000986 */ /* 0x0001e2000c101904 */
[----:B------:R-:W-:Y:S05]  /*0170*/  @P0 EXIT ;  /* 0x000000000000094d */ /* 0x000fea0003800000 */
[----:B------:R-:W-:Y:S01]  /*0180*/  FMUL R0, R0, 1.4426950216293334961 ;  /* 0x3fb8aa3b00007820 */ /* 0x000fe20000400000 */
[----:B0-----:R-:W0:Y:S04]  /*0190*/  LDC.64 R2, c[0x0][0x388] ;  /* 0x0000e200ff027b82 */ /* 0x001e280000000a00 */
[----:B------:R-:W-:-:S13]  /*01a0*/  FSETP.GEU.AND P0, PT, R0, -126, PT ;  /* 0xc2fc00000000780b */ /* 0x000fda0003f0e000 */
[----:B------:R-:W-:-:S04]  /*01b0*/  @!P0 FMUL R0, R0, 0.5 ;  /* 0x3f00000000008820 */ /* 0x000fc80000400000 */
[----:B------:R-:W1:Y:S01]  /*01c0*/  MUFU.EX2 R5, R0 ;  /* 0x0000000000057308 */ /* 0x000e620000000800 */
[----:B0-----:R-:W-:-:S04]  /*01d0*/  IMAD.WIDE R2, R7, 0x4, R2 ;  /* 0x0000000407027825 */ /* 0x001fc800078e0202 */
[----:B-1----:R-:W-:-:S05]  /*01e0*/  @!P0 FMUL R5, R5, R5 ;  /* 0x0000000505058220 */ /* 0x002fca0000400000 */
[----:B------:R-:W-:Y:S01]  /*01f0*/  STG.E desc[UR4][R2.64], R5 ;  /* 0x0000000502007986 */ /* 0x000fe2000c101904 */
[----:B------:R-:W-:Y:S05]  /*0200*/  EXIT ;  /* 0x000000000000794d */ /* 0x000fea0003800000 */
.L_x_0:
[----:B------:R-:W-:-:S00]  /*0210*/  BRA `(.L_x_0) ;  /* 0xfffffffc00fc7947 */ /* 0x000fc0000383ffff */
[----:B------:R-:W-:-:S00]  /*0220*/  NOP ;  /* 0x0000000000007918 */ /* 0x000fc00000000000 */
        /* <DEDUP_REMOVED lines=13> */
.L_x_36:


//--------------------- .text._Z17expit_back_kernelPfS_S_i --------------------------
	.section	.text._Z17expit_back_kernelPfS_S_i,"ax",@progbits
	.align	128
        .global         _Z17expit_back_kernelPfS_S_i
        .type           _Z17expit_back_kernelPfS_S_i,@function
        .size           _Z17expit_back_kernelPfS_S_i,(.L_x_37 - _Z17expit_back_kernelPfS_S_i)
        .other          _Z17expit_back_kernelPfS_S_i,@"STO_CUDA_ENTRY STV_DEFAULT"
_Z17expit_back_kernelPfS_S_i:
.text._Z17expit_back_kernelPfS_S_i:
        /* <DEDUP_REMOVED lines=9> */
[----:B------:R-:W1:Y:S07]  /*0090*/  LDCU.64 UR4, c[0x0][0x358] ;  /* 0x00006b00ff0477ac */ /* 0x000e6e0008000a00 */
[----:B------:R-:W2:Y:S08]  /*00a0*/  LDC.64 R4, c[0x0][0x388] ;  /* 0x0000e200ff047b82 */ /* 0x000eb00000000a00 */
[----:B------:R-:W3:Y:S01]  /*00b0*/  LDC.64 R6, c[0x0][0x390] ;  /* 0x0000e400ff067b82 */ /* 0x000ee20000000a00 */
[----:B0-----:R-:W-:-:S06]  /*00c0*/  IMAD.WIDE R2, R9, 0x4, R2 ;  /* 0x0000000409027825 */ /* 0x001fcc00078e0202 */
[----:B-1----:R-:W4:Y:S01]  /*00d0*/  LDG.E R2, desc[UR4][R2.64] ;  /* 0x0000000402027981 */ /* 0x002f22000c1e1900 */
[----:B--2---:R-:W-:-:S06]  /*00e0*/  IMAD.WIDE R4, R9, 0x4, R4 ;  /* 0x0000000409047825 */ /* 0x004fcc00078e0204 */
[----:B------:R-:W2:Y:S01]  /*00f0*/  LDG.E R4, desc[UR4][R4.64] ;  /* 0x0000000404047981 */ /* 0x000ea2000c1e1900 */
[----:B---3--:R-:W-:-:S04]  /*0100*/  IMAD.WIDE R6, R9, 0x4, R6 ;  /* 0x0000000409067825 */ /* 0x008fc800078e0206 */
[----:B----4-:R-:W-:-:S04]  /*0110*/  FADD R11, -R2, 1 ;  /* 0x3f800000020b7421 */ /* 0x010fc80000000100 */
[----:B------:R-:W-:-:S04]  /*0120*/  FMUL R11, R2, R11 ;  /* 0x0000000b020b7220 */ /* 0x000fc80000400000 */
[----:B--2---:R-:W-:-:S05]  /*0130*/  FMUL R11, R11, R4 ;  /* 0x000000040b0b7220 */ /* 0x004fca0000400000 */
[----:B------:R-:W-:Y:S01]  /*0140*/  STG.E desc[UR4][R6.64], R11 ;  /* 0x0000000b06007986 */ /* 0x000fe2000c101904 */
[----:B------:R-:W-:Y:S05]  /*0150*/  EXIT ;  /* 0x000000000000794d */ /* 0x000fea0003800000 */
.L_x_1:
        /* <DEDUP_REMOVED lines=10> */
.L_x_37:


//--------------------- .text._Z17expit_fast_kernelPfS_i --------------------------
	.section	.text._Z17expit_fast_kernelPfS_i,"ax",@progbits
	.align	128
        .global         _Z17expit_fast_kernelPfS_i
        .type           _Z17expit_fast_kernelPfS_i,@function
        .size           _Z17expit_fast_kernelPfS_i,(.L_x_33 - _Z17expit_fast_kernelPfS_i)
        .other          _Z17expit_fast_kernelPfS_i,@"STO_CUDA_ENTRY STV_DEFAULT"
_Z17expit_fast_kernelPfS_i:
.text._Z17expit_fast_kernelPfS_i:
        /* <DEDUP_REMOVED lines=13> */
[----:B------:R-:W0:Y:S02]  /*00d0*/  @!P0 LDC.64 R4, c[0x0][0x388] ;  /* 0x0000e200ff048b82 */ /* 0x000e240000000a00 */
[----:B0-----:R-:W-:-:S05]  /*00e0*/  @!P0 IMAD.WIDE R4, R0, 0x4, R4 ;  /* 0x0000000400048825 */ /* 0x001fca00078e0204 */
[----:B------:R0:W-:Y:S01]  /*00f0*/  @!P0 STG.E desc[UR4][R4.64], RZ ;  /* 0x000000ff04008986 */ /* 0x0001e2000c101904 */
[----:B------:R-:W-:Y:S05]  /*0100*/  @!P0 EXIT ;  /* 0x000000000000894d */ /* 0x000fea0003800000 */
[----:B------:R-:W-:-:S13]  /*0110*/  FSETP.GE.AND P0, PT, R6, 6, PT ;  /* 0x40c000000600780b */ /* 0x000fda0003f06000 */
[----:B------:R-:W1:Y:S01]  /*0120*/  @P0 LDC.64 R2, c[0x0][0x388] ;  /* 0x0000e200ff020b82 */ /* 0x000e620000000a00 */
[----:B0-----:R-:W-:Y:S02]  /*0130*/  @P0 IMAD.MOV.U32 R5, RZ, RZ, 0x3f800000 ;  /* 0x3f800000ff050424 */ /* 0x001fe400078e00ff */
[----:B-1----:R-:W-:-:S05]  /*0140*/  @P0 IMAD.WIDE R2, R0, 0x4, R2 ;  /* 0x0000000400020825 */ /* 0x002fca00078e0202 */
[----:B------:R0:W-:Y:S01]  /*0150*/  @P0 STG.E desc[UR4][R2.64], R5 ;  /* 0x0000000502000986 */ /* 0x0001e2000c101904 */
[----:B------:R-:W-:Y:S05]  /*0160*/  @P0 EXIT ;  /* 0x000000000000094d */ /* 0x000fea0003800000 */
[----:B------:R-:W-:-:S13]  /*0170*/  FSETP.GEU.AND P0, PT, R6, RZ, PT ;  /* 0x000000ff0600720b */ /* 0x000fda0003f0e000 */
[----:B------:R-:W-:Y:S05]  /*0180*/  @P0 BRA `(.L_x_2) ;  /* 0x0000000000780947 */ /* 0x000fea0003800000 */
[----:B------:R-:W-:Y:S01]  /*0190*/  FMUL R10, R6, 1.4426950216293334961 ;  /* 0x3fb8aa3b060a7820 */ /* 0x000fe20000400000 */
[----:B0-----:R-:W-:Y:S01]  /*01a0*/  IMAD.MOV.U32 R2, RZ, RZ, 0x1 ;  /* 0x00000001ff027424 */ /* 0x001fe200078e00ff */
[----:B------:R-:W-:Y:S03]  /*01b0*/  BSSY.RECONVERGENT B0, `(.L_x_3) ;  /* 0x0000016000007945 */ /* 0x000fe60003800200 */
[----:B------:R-:W-:-:S13]  /*01c0*/  FSETP.GEU.AND P0, PT, R10, -126, PT ;  /* 0xc2fc00000a00780b */ /* 0x000fda0003f0e000 */
[----:B------:R-:W-:-:S04]  /*01d0*/  @!P0 FMUL R10, R10, 0.5 ;  /* 0x3f0000000a0a8820 */ /* 0x000fc80000400000 */
[----:B------:R-:W0:Y:S02]  /*01e0*/  MUFU.EX2 R6, R10 ;  /* 0x0000000a00067308 */ /* 0x000e240000000800 */
[----:B0-----:R-:W-:-:S06]  /*01f0*/  @!P0 FMUL R6, R6, R6 ;  /* 0x0000000606068220 */ /* 0x001fcc0000400000 */
[----:B------:R-:W0:Y:S02]  /*0200*/  F2F.F64.F32 R6, R6 ;  /* 0x0000000600067310 */ /* 0x000e240000201800 */
[----:B0-----:R-:W-:Y:S01]  /*0210*/  DADD R4, R6, 1 ;  /* 0x3ff0000006047429 */ /* 0x001fe20000000000 */
[----:B------:R-:W-:-:S05]  /*0220*/  FSETP.GEU.AND P1, PT, |R7|, 6.5827683646048100446e-37, PT ;  /* 0x036000000700780b */ /* 0x000fca0003f2e200 */
[----:B------:R-:W0:Y:S02]  /*0230*/  MUFU.RCP64H R3, R5 ;  /* 0x0000000500037308 */ /* 0x000e240000001800 */
[----:B0-----:R-:W-:-:S08]  /*0240*/  DFMA R8, -R4, R2, 1 ;  /* 0x3ff000000408742b */ /* 0x001fd00000000102 */
[----:B------:R-:W-:-:S08]  /*0250*/  DFMA R8, R8, R8, R8 ;  /* 0x000000080808722b */ /* 0x000fd00000000008 */
[----:B------:R-:W-:-:S08]  /*0260*/  DFMA R8, R2, R8, R2 ;  /* 0x000000080208722b */ /* 0x000fd00000000002 */
[----:B------:R-:W-:-:S08]  /*0270*/  DFMA R2, -R4, R8, 1 ;  /* 0x3ff000000402742b */ /* 0x000fd00000000108 */
[----:B------:R-:W-:-:S08]  /*0280*/  DFMA R2, R8, R2, R8 ;  /* 0x000000020802722b */ /* 0x000fd00000000008 */
[----:B------:R-:W-:-:S08]  /*0290*/  DMUL R8, R6, R2 ;  /* 0x0000000206087228 */ /* 0x000fd00000000000 */
[----:B------:R-:W-:-:S08]  /*02a0*/  DFMA R10, -R4, R8, R6 ;  /* 0x00000008040a722b */ /* 0x000fd00000000106 */
[----:B------:R-:W-:-:S10]  /*02b0*/  DFMA R2, R2, R10, R8 ;  /* 0x0000000a0202722b */ /* 0x000fd40000000008 */
[----:B------:R-:W-:-:S05]  /*02c0*/  FFMA R8, RZ, R5, R3 ;  /* 0x00000005ff087223 */ /* 0x000fca0000000003 */
[----:B------:R-:W-:-:S13]  /*02d0*/  FSETP.GT.AND P0, PT, |R8|, 1.469367938527859385e-39, PT ;  /* 0x001000000800780b */ /* 0x000fda0003f04200 */
[----:B------:R-:W-:Y:S05]  /*02e0*/  @P0 BRA P1, `(.L_x_4) ;  /* 0x0000000000080947 */ /* 0x000fea0000800000 */
[----:B------:R-:W-:-:S07]  /*02f0*/  MOV R10, 0x310 ;  /* 0x00000310000a7802 */ /* 0x000fce0000000f00 */
[----:B------:R-:W-:Y:S05]  /*0300*/  CALL.REL.NOINC `($__internal_1_$__cuda_sm20_div_rn_f64_full) ;  /* 0x0000000400207944 */ /* 0x000fea0003c00000 */
.L_x_4:
[----:B------:R-:W-:Y:S05]  /*0310*/  BSYNC.RECONVERGENT B0 ;  /* 0x0000000000007941 */ /* 0x000fea0003800200 */
.L_x_3:
[----:B------:R-:W0:Y:S01]  /*0320*/  LDC.64 R4, c[0x0][0x388] ;  /* 0x0000e200ff047b82 */ /* 0x000e220000000a00 */
[----:B------:R-:W1:Y:S01]  /*0330*/  F2F.F32.F64 R3, R2 ;  /* 0x0000000200037310 */ /* 0x000e620000301000 */
[----:B0-----:R-:W-:-:S05]  /*0340*/  IMAD.WIDE R4, R0, 0x4, R4 ;  /* 0x0000000400047825 */ /* 0x001fca00078e0204 */
[----:B-1----:R-:W-:Y:S01]  /*0350*/  STG.E desc[UR4][R4.64], R3 ;  /* 0x0000000304007986 */ /* 0x002fe2000c101904 */
[----:B------:R-:W-:Y:S05]  /*0360*/  EXIT ;  /* 0x000000000000794d */ /* 0x000fea0003800000 */
.L_x_2:
[----:B------:R-:W-:Y:S01]  /*0370*/  FMUL R10, R6, -1.4426950216293334961 ;  /* 0xbfb8aa3b060a7820 */ /* 0x000fe20000400000 */
[----:B------:R-:W-:Y:S04]  /*0380*/  BSSY.RECONVERGENT B0, `(.L_x_5) ;  /* 0x0000014000007945 */ /* 0x000fe80003800200 */
[----:B------:R-:W-:-:S13]  /*0390*/  FSETP.GEU.AND P0, PT, R10, -126, PT ;  /* 0xc2fc00000a00780b */ /* 0x000fda0003f0e000 */
[----:B------:R-:W-:-:S04]  /*03a0*/  @!P0 FMUL R10, R10, 0.5 ;  /* 0x3f0000000a0a8820 */ /* 0x000fc80000400000 */
[----:B------:R-:W1:Y:S02]  /*03b0*/  MUFU.EX2 R11, R10 ;  /* 0x0000000a000b7308 */ /* 0x000e640000000800 */
[----:B-1----:R-:W-:-:S06]  /*03c0*/  @!P0 FMUL R11, R11, R11 ;  /* 0x0000000b0b0b8220 */ /* 0x002fcc0000400000 */
[----:B0-----:R-:W0:Y:S02]  /*03d0*/  F2F.F64.F32 R2, R11 ;  /* 0x0000000b00027310 */ /* 0x001e240000201800 */
[----:B0-----:R-:W-:-:S06]  /*03e0*/  DADD R4, R2, 1 ;  /* 0x3ff0000002047429 */ /* 0x001fcc0000000000 */
[----:B------:R-:W0:Y:S04]  /*03f0*/  MUFU.RCP64H R3, R5 ;  /* 0x0000000500037308 */ /* 0x000e280000001800 */
[----:B------:R-:W-:-:S05]  /*0400*/  VIADD R2, R5, 0x300402 ;  /* 0x0030040205027836 */ /* 0x000fca0000000000 */
[----:B------:R-:W-:Y:S01]  /*0410*/  FSETP.GEU.AND P0, PT, |R2|, 5.8789094863358348022e-39, PT ;  /* 0x004004020200780b */ /* 0x000fe20003f0e200 */
[----:B0-----:R-:W-:-:S08]  /*0420*/  DFMA R6, -R4, R2, 1 ;  /* 0x3ff000000406742b */ /* 0x001fd00000000102 */
[----:B------:R-:W-:-:S08]  /*0430*/  DFMA R6, R6, R6, R6 ;  /* 0x000000060606722b */ /* 0x000fd00000000006 */
[----:B------:R-:W-:-:S08]  /*0440*/  DFMA R6, R2, R6, R2 ;  /* 0x000000060206722b */ /* 0x000fd00000000002 */
[----:B------:R-:W-:-:S08]  /*0450*/  DFMA R8, -R4, R6, 1 ;  /* 0x3ff000000408742b */ /* 0x000fd00000000106 */
[----:B------:R-:W-:Y:S01]  /*0460*/  DFMA R6, R6, R8, R6 ;  /* 0x000000080606722b */ /* 0x000fe20000000006 */
[----:B------:R-:W-:Y:S10]  /*0470*/  @P0 BRA `(.L_x_6) ;  /* 0x0000000000100947 */ /* 0x000ff40003800000 */
[----:B------:R-:W-:-:S05]  /*0480*/  LOP3.LUT R2, R5, 0x7fffffff, RZ, 0xc0, !PT ;  /* 0x7fffffff05027812 */ /* 0x000fca00078ec0ff */
[----:B------:R-:W-:Y:S01]  /*0490*/  VIADD R8, R2, 0xfff00000 ;  /* 0xfff0000002087836 */ /* 0x000fe20000000000 */
[----:B------:R-:W-:-:S07]  /*04a0*/  MOV R2, 0x4c0 ;  /* 0x000004c000027802 */ /* 0x000fce0000000f00 */
[----:B------:R-:W-:Y:S05]  /*04b0*/  CALL.REL.NOINC `($__internal_0_$__cuda_sm20_dblrcp_rn_slowpath_v3) ;  /* 0x0000000000187944 */ /* 0x000fea0003c00000 */
.L_x_6:
[----:B------:R-:W-:Y:S05]  /*04c0*/  BSYNC.RECONVERGENT B0 ;  /* 0x0000000000007941 */ /* 0x000fea0003800200 */
.L_x_5:
[----:B------:R-:W0:Y:S01]  /*04d0*/  LDC.64 R2, c[0x0][0x388] ;  /* 0x0000e200ff027b82 */ /* 0x000e220000000a00 */
[----:B------:R-:W1:Y:S01]  /*04e0*/  F2F.F32.F64 R7, R6 ;  /* 0x0000000600077310 */ /* 0x000e620000301000 */
[----:B0-----:R-:W-:-:S05]  /*04f0*/  IMAD.WIDE R2, R0, 0x4, R2 ;  /* 0x0000000400027825 */ /* 0x001fca00078e0202 */
[----:B-1----:R-:W-:Y:S01]  /*0500*/  STG.E desc[UR4][R2.64], R7 ;  /* 0x0000000702007986 */ /* 0x002fe2000c101904 */
[----:B------:R-:W-:Y:S05]  /*0510*/  EXIT ;  /* 0x000000000000794d */ /* 0x000fea0003800000 */
        .weak           $__internal_0_$__cuda_sm20_dblrcp_rn_slowpath_v3
        .type           $__internal_0_$__cuda_sm20_dblrcp_rn_slowpath_v3,@function
        .size           $__internal_0_$__cuda_sm20_dblrcp_rn_slowpath_v3,($__internal_1_$__cuda_sm20_div_rn_f64_full - $__internal_0_$__cuda_sm20_dblrcp_rn_slowpath_v3)
$__internal_0_$__cuda_sm20_dblrcp_rn_slowpath_v3:
[----:B------:R-:W-:Y:S01]  /*0520*/  DSETP.GTU.AND P0, PT, |R4|, +INF , PT ;  /* 0x7ff000000400742a */ /* 0x000fe20003f0c200 */
[----:B------:R-:W-:-:S13]  /*0530*/  BSSY.RECONVERGENT B1, `(.L_x_7) ;  /* 0x0000023000017945 */ /* 0x000fda0003800200 */
[----:B------:R-:W-:Y:S05]  /*0540*/  @P0 BRA `(.L_x_8) ;  /* 0x00000000007c0947 */ /* 0x000fea0003800000 */
[----:B------:R-:W-:-:S05]  /*0550*/  LOP3.LUT R3, R5, 0x7fffffff, RZ, 0xc0, !PT ;  /* 0x7fffffff05037812 */ /* 0x000fca00078ec0ff */
[----:B------:R-:W-:-:S05]  /*0560*/  VIADD R6, R3, 0xffffffff ;  /* 0xffffffff03067836 */ /* 0x000fca0000000000 */
[----:B------:R-:W-:-:S13]  /*0570*/  ISETP.GE.U32.AND P0, PT, R6, 0x7fefffff, PT ;  /* 0x7fefffff0600780c */ /* 0x000fda0003f06070 */
[----:B------:R-:W-:Y:S01]  /*0580*/  @P0 LOP3.LUT R7, R5, 0x7ff00000, RZ, 0x3c, !PT ;  /* 0x7ff0000005070812 */ /* 0x000fe200078e3cff */
[----:B------:R-:W-:Y:S01]  /*0590*/  @P0 IMAD.MOV.U32 R6, RZ, RZ, RZ ;  /* 0x000000ffff060224 */ /* 0x000fe200078e00ff */
[----:B------:R-:W-:Y:S06]  /*05a0*/  @P0 BRA `(.L_x_9) ;  /* 0x00000000006c0947 */ /* 0x000fec0003800000 */
[----:B------:R-:W-:-:S13]  /*05b0*/  ISETP.GE.U32.AND P0, PT, R3, 0x1000001, PT ;  /* 0x010000010300780c */ /* 0x000fda0003f06070 */
[----:B------:R-:W-:Y:S05]  /*05c0*/  @!P0 BRA `(.L_x_10) ;  /* 0x0000000000348947 */ /* 0x000fea0003800000 */
[----:B------:R-:W-:Y:S02]  /*05d0*/  VIADD R7, R5, 0xc0200000 ;  /* 0xc020000005077836 */ /* 0x000fe40000000000 */
[----:B------:R-:W-:Y:S02]  /*05e0*/  IMAD.MOV.U32 R6, RZ, RZ, R4 ;  /* 0x000000ffff067224 */ /* 0x000fe400078e0004 */
[----:B------:R-:W0:Y:S04]  /*05f0*/  MUFU.RCP64H R9, R7 ;  /* 0x0000000700097308 */ /* 0x000e280000001800 */
[----:B0-----:R-:W-:-:S08]  /*0600*/  DFMA R10, -R6, R8, 1 ;  /* 0x3ff00000060a742b */ /* 0x001fd00000000108 */
[----:B------:R-:W-:-:S08]  /*0610*/  DFMA R10, R10, R10, R10 ;  /* 0x0000000a0a0a722b */ /* 0x000fd0000000000a */
[----:B------:R-:W-:-:S08]  /*0620*/  DFMA R10, R8, R10, R8 ;  /* 0x0000000a080a722b */ /* 0x000fd00000000008 */
[----:B------:R-:W-:-:S08]  /*0630*/  DFMA R8, -R6, R10, 1 ;  /* 0x3ff000000608742b */ /* 0x000fd0000000010a */
[----:B------:R-:W-:-:S08]  /*0640*/  DFMA R8, R10, R8, R10 ;  /* 0x000000080a08722b */ /* 0x000fd0000000000a */
[----:B------:R-:W-:-:S08]  /*0650*/  DMUL R8, R8, 2.2250738585072013831e-308 ;  /* 0x0010000008087828 */ /* 0x000fd00000000000 */
[----:B------:R-:W-:-:S08]  /*0660*/  DFMA R4, -R4, R8, 1 ;  /* 0x3ff000000404742b */ /* 0x000fd00000000108 */
[----:B------:R-:W-:-:S08]  /*0670*/  DFMA R4, R4, R4, R4 ;  /* 0x000000040404722b */ /* 0x000fd00000000004 */
[----:B------:R-:W-:Y:S01]  /*0680*/  DFMA R6, R8, R4, R8 ;  /* 0x000000040806722b */ /* 0x000fe20000000008 */
[----:B------:R-:W-:Y:S10]  /*0690*/  BRA `(.L_x_9) ;  /* 0x0000000000307947 */ /* 0x000ff40003800000 */
.L_x_10:
[----:B------:R-:W-:Y:S01]  /*06a0*/  DMUL R4, R4, 8.11296384146066816958e+31 ;  /* 0x4690000004047828 */ /* 0x000fe20000000000 */
[----:B------:R-:W-:-:S05]  /*06b0*/  IMAD.MOV.U32 R6, RZ, RZ, R8 ;  /* 0x000000ffff067224 */ /* 0x000fca00078e0008 */
[----:B------:R-:W0:Y:S02]  /*06c0*/  MUFU.RCP64H R7, R5 ;  /* 0x0000000500077308 */ /* 0x000e240000001800 */
[----:B0-----:R-:W-:-:S08]  /*06d0*/  DFMA R8, -R4, R6, 1 ;  /* 0x3ff000000408742b */ /* 0x001fd00000000106 */
[----:B------:R-:W-:-:S08]  /*06e0*/  DFMA R8, R8, R8, R8 ;  /* 0x000000080808722b */ /* 0x000fd00000000008 */
[----:B------:R-:W-:-:S08]  /*06f0*/  DFMA R8, R6, R8, R6 ;  /* 0x000000080608722b */ /* 0x000fd00000000006 */
[----:B------:R-:W-:-:S08]  /*0700*/  DFMA R6, -R4, R8, 1 ;  /* 0x3ff000000406742b */ /* 0x000fd00000000108 */
[----:B------:R-:W-:-:S08]  /*0710*/  DFMA R6, R8, R6, R8 ;  /* 0x000000060806722b */ /* 0x000fd00000000008 */
[----:B------:R-:W-:Y:S01]  /*0720*/  DMUL R6, R6, 8.11296384146066816958e+31 ;  /* 0x4690000006067828 */ /* 0x000fe20000000000 */
[----:B------:R-:W-:Y:S10]  /*0730*/  BRA `(.L_x_9) ;  /* 0x0000000000087947 */ /* 0x000ff40003800000 */
.L_x_8:
[----:B------:R-:W-:Y:S01]  /*0740*/  LOP3.LUT R7, R5, 0x80000, RZ, 0xfc, !PT ;  /* 0x0008000005077812 */ /* 0x000fe200078efcff */
[----:B------:R-:W-:-:S07]  /*0750*/  IMAD.MOV.U32 R6, RZ, RZ, R4 ;  /* 0x000000ffff067224 */ /* 0x000fce00078e0004 */
.L_x_9:
[----:B------:R-:W-:Y:S05]  /*0760*/  BSYNC.RECONVERGENT B1 ;  /* 0x0000000000017941 */ /* 0x000fea0003800200 */
.L_x_7:
[----:B------:R-:W-:-:S04]  /*0770*/  IMAD.MOV.U32 R3, RZ, RZ, 0x0 ;  /* 0x00000000ff037424 */ /* 0x000fc800078e00ff */
[----:B------:R-:W-:Y:S05]  /*0780*/  RET.REL.NODEC R2 `(_Z17expit_fast_kernelPfS_i) ;  /* 0xfffffff8021c7950 */ /* 0x000fea0003c3ffff */
        .weak           $__internal_1_$__cuda_sm20_div_rn_f64_full
        .type           $__internal_1_$__cuda_sm20_div_rn_f64_full,@function
        .size           $__internal_1_$__cuda_sm20_div_rn_f64_full,(.L_x_33 - $__internal_1_$__cuda_sm20_div_rn_f64_full)
$__internal_1_$__cuda_sm20_div_rn_f64_full:
[C---:B------:R-:W-:Y:S01]  /*0790*/  FSETP.GEU.AND P0, PT, |R5|.reuse, 1.469367938527859385e-39, PT ;  /* 0x001000000500780b */ /* 0x040fe20003f0e200 */
[----:B------:R-:W-:Y:S01]  /*07a0*/  IMAD.MOV.U32 R16, RZ, RZ, 0x1 ;  /* 0x00000001ff107424 */ /* 0x000fe200078e00ff */
[----:B------:R-:W-:Y:S01]  /*07b0*/  LOP3.LUT R2, R5, 0x800fffff, RZ, 0xc0, !PT ;  /* 0x800fffff05027812 */ /* 0x000fe200078ec0ff */
[----:B------:R-:W-:Y:S01]  /*07c0*/  BSSY.RECONVERGENT B1, `(.L_x_11) ;  /* 0x0000055000017945 */ /* 0x000fe20003800200 */
[C---:B------:R-:W-:Y:S02]  /*07d0*/  FSETP.GEU.AND P2, PT, |R7|.reuse, 1.469367938527859385e-39, PT ;  /* 0x001000000700780b */ /* 0x040fe40003f4e200 */
[----:B------:R-:W-:Y:S01]  /*07e0*/  LOP3.LUT R3, R2, 0x3ff00000, RZ, 0xfc, !PT ;  /* 0x3ff0000002037812 */ /* 0x000fe200078efcff */
[----:B------:R-:W-:Y:S01]  /*07f0*/  IMAD.MOV.U32 R2, RZ, RZ, R4 ;  /* 0x000000ffff027224 */ /* 0x000fe200078e0004 */
[----:B------:R-:W-:Y:S02]  /*0800*/  LOP3.LUT R11, R7, 0x7ff00000, RZ, 0xc0, !PT ;  /* 0x7ff00000070b7812 */ /* 0x000fe400078ec0ff */
[----:B------:R-:W-:-:S03]  /*0810*/  LOP3.LUT R14, R5, 0x7ff00000, RZ, 0xc0, !PT ;  /* 0x7ff00000050e7812 */ /* 0x000fc600078ec0ff */
[----:B------:R-:W-:Y:S01]  /*0820*/  @!P0 DMUL R2, R4, 8.98846567431157953865e+307 ;  /* 0x7fe0000004028828 */ /* 0x000fe20000000000 */
[----:B------:R-:W-:-:S03]  /*0830*/  ISETP.GE.U32.AND P1, PT, R11, R14, PT ;  /* 0x0000000e0b00720c */ /* 0x000fc60003f26070 */
[----:B------:R-:W-:Y:S01]  /*0840*/  @!P2 LOP3.LUT R12, R5, 0x7ff00000, RZ, 0xc0, !PT ;  /* 0x7ff00000050ca812 */ /* 0x000fe200078ec0ff */
[----:B------:R-:W-:Y:S01]  /*0850*/  @!P2 IMAD.MOV.U32 R18, RZ, RZ, RZ ;  /* 0x000000ffff12a224 */ /* 0x000fe200078e00ff */
[----:B------:R-:W0:Y:S02]  /*0860*/  MUFU.RCP64H R17, R3 ;  /* 0x0000000300117308 */ /* 0x000e240000001800 */
[----:B------:R-:W-:Y:S01]  /*0870*/  @!P2 ISETP.GE.U32.AND P3, PT, R11, R12, PT ;  /* 0x0000000c0b00a20c */ /* 0x000fe20003f66070 */
[----:B------:R-:W-:-:S05]  /*0880*/  IMAD.MOV.U32 R12, RZ, RZ, 0x1ca00000 ;  /* 0x1ca00000ff0c7424 */ /* 0x000fca00078e00ff */
[----:B------:R-:W-:-:S04]  /*0890*/  @!P2 SEL R13, R12, 0x63400000, !P3 ;  /* 0x634000000c0da807 */ /* 0x000fc80005800000 */
[----:B------:R-:W-:-:S04]  /*08a0*/  @!P2 LOP3.LUT R13, R13, 0x80000000, R7, 0xf8, !PT ;  /* 0x800000000d0da812 */ /* 0x000fc800078ef807 */
[----:B------:R-:W-:Y:S01]  /*08b0*/  @!P2 LOP3.LUT R19, R13, 0x100000, RZ, 0xfc, !PT ;  /* 0x001000000d13a812 */ /* 0x000fe200078efcff */
[----:B0-----:R-:W-:-:S08]  /*08c0*/  DFMA R8, R16, -R2, 1 ;  /* 0x3ff000001008742b */ /* 0x001fd00000000802 */
[----:B------:R-:W-:-:S08]  /*08d0*/  DFMA R8, R8, R8, R8 ;  /* 0x000000080808722b */ /* 0x000fd00000000008 */
[----:B------:R-:W-:Y:S01]  /*08e0*/  DFMA R16, R16, R8, R16 ;  /* 0x000000081010722b */ /* 0x000fe20000000010 */
[----:B------:R-:W-:Y:S01]  /*08f0*/  SEL R9, R12, 0x63400000, !P1 ;  /* 0x634000000c097807 */ /* 0x000fe20004800000 */
[----:B------:R-:W-:-:S03]  /*0900*/  IMAD.MOV.U32 R8, RZ, RZ, R6 ;  /* 0x000000ffff087224 */ /* 0x000fc600078e0006 */
[----:B------:R-:W-:-:S03]  /*0910*/  LOP3.LUT R9, R9, 0x800fffff, R7, 0xf8, !PT ;  /* 0x800fffff09097812 */ /* 0x000fc600078ef807 */
[----:B------:R-:W-:-:S03]  /*0920*/  DFMA R20, R16, -R2, 1 ;  /* 0x3ff000001014742b */ /* 0x000fc60000000802 */
[----:B------:R-:W-:-:S05]  /*0930*/  @!P2 DFMA R8, R8, 2, -R18 ;  /* 0x400000000808a82b */ /* 0x000fca0000000812 */
[----:B------:R-:W-:Y:S01]  /*0940*/  DFMA R16, R16, R20, R16 ;  /* 0x000000141010722b */ /* 0x000fe20000000010 */
[----:B------:R-:W-:Y:S02]  /*0950*/  IMAD.MOV.U32 R21, RZ, RZ, R11 ;  /* 0x000000ffff157224 */ /* 0x000fe400078e000b */
[----:B------:R-:W-:Y:S01]  /*0960*/  IMAD.MOV.U32 R20, RZ, RZ, R14 ;  /* 0x000000ffff147224 */ /* 0x000fe200078e000e */
[----:B------:R-:W-:Y:S02]  /*0970*/  @!P0 LOP3.LUT R20, R3, 0x7ff00000, RZ, 0xc0, !PT ;  /* 0x7ff0000003148812 */ /* 0x000fe400078ec0ff */
[----:B------:R-:W-:Y:S02]  /*0980*/  @!P2 LOP3.LUT R21, R9, 0x7ff00000, RZ, 0xc0, !PT ;  /* 0x7ff000000915a812 */ /* 0x000fe400078ec0ff */
[----:B------:R-:W-:Y:S01]  /*0990*/  DMUL R18, R16, R8 ;  /* 0x0000000810127228 */ /* 0x000fe20000000000 */
[----:B------:R-:W-:Y:S02]  /*09a0*/  VIADD R22, R20, 0xffffffff ;  /* 0xffffffff14167836 */ /* 0x000fe40000000000 */
[----:B------:R-:W-:-:S05]  /*09b0*/  VIADD R13, R21, 0xffffffff ;  /* 0xffffffff150d7836 */ /* 0x000fca0000000000 */
[----:B------:R-:W-:Y:S01]  /*09c0*/  DFMA R14, R18, -R2, R8 ;  /* 0x80000002120e722b */ /* 0x000fe20000000008 */
[----:B------:R-:W-:-:S04]  /*09d0*/  ISETP.GT.U32.AND P0, PT, R13, 0x7feffffe, PT ;  /* 0x7feffffe0d00780c */ /* 0x000fc80003f04070 */
[----:B------:R-:W-:-:S03]  /*09e0*/  ISETP.GT.U32.OR P0, PT, R22, 0x7feffffe, P0 ;  /* 0x7feffffe1600780c */ /* 0x000fc60000704470 */
[----:B------:R-:W-:-:S10]  /*09f0*/  DFMA R14, R16, R14, R18 ;  /* 0x0000000e100e722b */ /* 0x000fd40000000012 */
[----:B------:R-:W-:Y:S05]  /*0a00*/  @P0 BRA `(.L_x_12) ;  /* 0x00000000006c0947 */ /* 0x000fea0003800000 */
[----:B------:R-:W-:-:S04]  /*0a10*/  LOP3.LUT R16, R5, 0x7ff00000, RZ, 0xc0, !PT ;  /* 0x7ff0000005107812 */ /* 0x000fc800078ec0ff */
[CC--:B------:R-:W-:Y:S02]  /*0a20*/  VIADDMNMX R6, R11.reuse, -R16.reuse, 0xb9600000, !PT ;  /* 0xb96000000b067446 */ /* 0x0c0fe40007800910 */
[----:B------:R-:W-:Y:S02]  /*0a30*/  ISETP.GE.U32.AND P0, PT, R11, R16, PT ;  /* 0x000000100b00720c */ /* 0x000fe40003f06070 */
[----:B------:R-:W-:Y:S02]  /*0a40*/  VIMNMX R6, PT, PT, R6, 0x46a00000, PT ;  /* 0x46a0000006067848 */ /* 0x000fe40003fe0100 */
[----:B------:R-:W-:-:S05]  /*0a50*/  SEL R11, R12, 0x63400000, !P0 ;  /* 0x634000000c0b7807 */ /* 0x000fca0004000000 */
[----:B------:R-:W-:Y:S02]  /*0a60*/  IMAD.IADD R11, R6, 0x1, -R11 ;  /* 0x00000001060b7824 */ /* 0x000fe400078e0a0b */
[----:B------:R-:W-:Y:S02]  /*0a70*/  IMAD.MOV.U32 R6, RZ, RZ, RZ ;  /* 0x000000ffff067224 */ /* 0x000fe400078e00ff */
[----:B------:R-:W-:-:S06]  /*0a80*/  VIADD R7, R11, 0x7fe00000 ;  /* 0x7fe000000b077836 */ /* 0x000fcc0000000000 */
[----:B------:R-:W-:-:S10]  /*0a90*/  DMUL R12, R14, R6 ;  /* 0x000000060e0c7228 */ /* 0x000fd40000000000 */
[----:B------:R-:W-:-:S13]  /*0aa0*/  FSETP.GTU.AND P0, PT, |R13|, 1.469367938527859385e-39, PT ;  /* 0x001000000d00780b */ /* 0x000fda0003f0c200 */
[----:B------:R-:W-:Y:S05]  /*0ab0*/  @P0 BRA `(.L_x_13) ;  /* 0x0000000000940947 */ /* 0x000fea0003800000 */
[----:B------:R-:W-:Y:S01]  /*0ac0*/  DFMA R2, R14, -R2, R8 ;  /* 0x800000020e02722b */ /* 0x000fe20000000008 */
[----:B------:R-:W-:-:S09]  /*0ad0*/  IMAD.MOV.U32 R6, RZ, RZ, RZ ;  /* 0x000000ffff067224 */ /* 0x000fd200078e00ff */
[C---:B------:R-:W-:Y:S02]  /*0ae0*/  FSETP.NEU.AND P0, PT, R3.reuse, RZ, PT ;  /* 0x000000ff0300720b */ /* 0x040fe40003f0d000 */
[----:B------:R-:W-:-:S04]  /*0af0*/  LOP3.LUT R5, R3, 0x80000000, R5, 0x48, !PT ;  /* 0x8000000003057812 */ /* 0x000fc800078e4805 */
[----:B------:R-:W-:-:S07]  /*0b00*/  LOP3.LUT R7, R5, R7, RZ, 0xfc, !PT ;  /* 0x0000000705077212 */ /* 0x000fce00078efcff */
[----:B------:R-:W-:Y:S05]  /*0b10*/  @!P0 BRA `(.L_x_13) ;  /* 0x00000000007c8947 */ /* 0x000fea0003800000 */
[----:B------:R-:W-:Y:S01]  /*0b20*/  IMAD.MOV R3, RZ, RZ, -R11 ;  /* 0x000000ffff037224 */ /* 0x000fe200078e0a0b */
[----:B------:R-:W-:Y:S01]  /*0b30*/  DMUL.RP R6, R14, R6 ;  /* 0x000000060e067228 */ /* 0x000fe20000008000 */
[----:B------:R-:W-:Y:S01]  /*0b40*/  IMAD.MOV.U32 R2, RZ, RZ, RZ ;  /* 0x000000ffff027224 */ /* 0x000fe200078e00ff */
[----:B------:R-:W-:-:S05]  /*0b50*/  IADD3 R11, PT, PT, -R11, -0x43300000, RZ ;  /* 0xbcd000000b0b7810 */ /* 0x000fca0007ffe1ff */
[----:B------:R-:W-:-:S03]  /*0b60*/  DFMA R2, R12, -R2, R14 ;  /* 0x800000020c02722b */ /* 0x000fc6000000000e */
[----:B------:R-:W-:-:S07]  /*0b70*/  LOP3.LUT R5, R7, R5, RZ, 0x3c, !PT ;  /* 0x0000000507057212 */ /* 0x000fce00078e3cff */
[----:B------:R-:W-:-:S04]  /*0b80*/  FSETP.NEU.AND P0, PT, |R3|, R11, PT ;  /* 0x0000000b0300720b */ /* 0x000fc80003f0d200 */
[----:B------:R-:W-:Y:S02]  /*0b90*/  FSEL R12, R6, R12, !P0 ;  /* 0x0000000c060c7208 */ /* 0x000fe40004000000 */
[----:B------:R-:W-:Y:S01]  /*0ba0*/  FSEL R13, R5, R13, !P0 ;  /* 0x0000000d050d7208 */ /* 0x000fe20004000000 */
[----:B------:R-:W-:Y:S06]  /*0bb0*/  BRA `(.L_x_13) ;  /* 0x0000000000547947 */ /* 0x000fec0003800000 */
.L_x_12:
[----:B------:R-:W-:-:S14]  /*0bc0*/  DSETP.NAN.AND P0, PT, R6, R6, PT ;  /* 0x000000060600722a */ /* 0x000fdc0003f08000 */
[----:B------:R-:W-:Y:S05]  /*0bd0*/  @P0 BRA `(.L_x_14) ;  /* 0x0000000000440947 */ /* 0x000fea0003800000 */
[----:B------:R-:W-:-:S14]  /*0be0*/  DSETP.NAN.AND P0, PT, R4, R4, PT ;  /* 0x000000040400722a */ /* 0x000fdc0003f08000 */
[----:B------:R-:W-:Y:S05]  /*0bf0*/  @P0 BRA `(.L_x_15) ;  /* 0x0000000000300947 */ /* 0x000fea0003800000 */
[----:B------:R-:W-:Y:S01]  /*0c00*/  ISETP.NE.AND P0, PT, R21, R20, PT ;  /* 0x000000141500720c */ /* 0x000fe20003f05270 */
[----:B------:R-:W-:Y:S02]  /*0c10*/  IMAD.MOV.U32 R12, RZ, RZ, 0x0 ;  /* 0x00000000ff0c7424 */ /* 0x000fe400078e00ff */
[----:B------:R-:W-:-:S10]  /*0c20*/  IMAD.MOV.U32 R13, RZ, RZ, -0x80000 ;  /* 0xfff80000ff0d7424 */ /* 0x000fd400078e00ff */
[----:B------:R-:W-:Y:S05]  /*0c30*/  @!P0 BRA `(.L_x_13) ;  /* 0x0000000000348947 */ /* 0x000fea0003800000 */
[----:B------:R-:W-:Y:S02]  /*0c40*/  ISETP.NE.AND P0, PT, R21, 0x7ff00000, PT ;  /* 0x7ff000001500780c */ /* 0x000fe40003f05270 */
[----:B------:R-:W-:Y:S02]  /*0c50*/  LOP3.LUT R13, R7, 0x80000000, R5, 0x48, !PT ;  /* 0x80000000070d7812 */ /* 0x000fe400078e4805 */
[----:B------:R-:W-:-:S13]  /*0c60*/  ISETP.EQ.OR P0, PT, R20, RZ, !P0 ;  /* 0x000000ff1400720c */ /* 0x000fda0004702670 */
[----:B------:R-:W-:Y:S01]  /*0c70*/  @P0 LOP3.LUT R2, R13, 0x7ff00000, RZ, 0xfc, !PT ;  /* 0x7ff000000d020812 */ /* 0x000fe200078efcff */
[----:B------:R-:W-:Y:S02]  /*0c80*/  @!P0 IMAD.MOV.U32 R12, RZ, RZ, RZ ;  /* 0x000000ffff0c8224 */ /* 0x000fe400078e00ff */
[----:B------:R-:W-:Y:S02]  /*0c90*/  @P0 IMAD.MOV.U32 R12, RZ, RZ, RZ ;  /* 0x000000ffff0c0224 */ /* 0x000fe400078e00ff */
[----:B------:R-:W-:Y:S01]  /*0ca0*/  @P0 IMAD.MOV.U32 R13, RZ, RZ, R2 ;  /* 0x000000ffff0d0224 */ /* 0x000fe200078e0002 */
[----:B------:R-:W-:Y:S06]  /*0cb0*/  BRA `(.L_x_13) ;  /* 0x0000000000147947 */ /* 0x000fec0003800000 */
.L_x_15:
[----:B------:R-:W-:Y:S01]  /*0cc0*/  LOP3.LUT R13, R5, 0x80000, RZ, 0xfc, !PT ;  /* 0x00080000050d7812 */ /* 0x000fe200078efcff */
[----:B------:R-:W-:Y:S01]  /*0cd0*/  IMAD.MOV.U32 R12, RZ, RZ, R4 ;  /* 0x000000ffff0c7224 */ /* 0x000fe200078e0004 */
[----:B------:R-:W-:Y:S06]  /*0ce0*/  BRA `(.L_x_13) ;  /* 0x0000000000087947 */ /* 0x000fec0003800000 */
.L_x_14:
[----:B------:R-:W-:Y:S01]  /*0cf0*/  LOP3.LUT R13, R7, 0x80000, RZ, 0xfc, !PT ;  /* 0x00080000070d7812 */ /* 0x000fe200078efcff */
[----:B------:R-:W-:-:S07]  /*0d00*/  IMAD.MOV.U32 R12, RZ, RZ, R6 ;  /* 0x000000ffff0c7224 */ /* 0x000fce00078e0006 */
.L_x_13:
[----:B------:R-:W-:Y:S05]  /*0d10*/  BSYNC.RECONVERGENT B1 ;  /* 0x0000000000017941 */ /* 0x000fea0003800200 */
.L_x_11:
[----:B------:R-:W-:Y:S02]  /*0d20*/  IMAD.MOV.U32 R11, RZ, RZ, 0x0 ;  /* 0x00000000ff0b7424 */ /* 0x000fe400078e00ff */
[----:B------:R-:W-:Y:S02]  /*0d30*/  IMAD.MOV.U32 R2, RZ, RZ, R12 ;  /* 0x000000ffff027224 */ /* 0x000fe400078e000c */
[----:B------:R-:W-:Y:S01]  /*0d40*/  IMAD.MOV.U32 R3, RZ, RZ, R13 ;  /* 0x000000ffff037224 */ /* 0x000fe200078e000d */
[----:B------:R-:W-:Y:S06]  /*0d50*/  RET.REL.NODEC R10 `(_Z17expit_fast_kernelPfS_i) ;  /* 0xfffffff00aa87950 */ /* 0x000fec0003c3ffff */
.L_x_16:
        /* <DEDUP_REMOVED lines=10> */
.L_x_33:


//--------------------- .text._Z12expit_kernelPfS_i --------------------------
	.section	.text._Z12expit_kernelPfS_i,"ax",@progbits
	.align	128
        .global         _Z12expit_kernelPfS_i
        .type           _Z12expit_kernelPfS_i,@function
        .size           _Z12expit_kernelPfS_i,(.L_x_35 - _Z12expit_kernelPfS_i)
        .other          _Z12expit_kernelPfS_i,@"STO_CUDA_ENTRY STV_DEFAULT"
_Z12expit_kernelPfS_i:
.text._Z12expit_kernelPfS_i:
        /* <DEDUP_REMOVED lines=10> */
[----:B0-----:R-:W-:-:S06]  /*00a0*/  IMAD.WIDE R2, R0, 0x4, R2 ;  /* 0x0000000400027825 */ /* 0x001fcc00078e0202 */
[----:B-1----:R-:W2:Y:S02]  /*00b0*/  LDG.E R2, desc[UR4][R2.64] ;  /* 0x0000000402027981 */ /* 0x002ea4000c1e1900 */
[----:B--2---:R-:W-:-:S13]  /*00c0*/  FSETP.GEU.AND P0, PT, R2, RZ, PT ;  /* 0x000000ff0200720b */ /* 0x004fda0003f0e000 */
[----:B------:R-:W-:Y:S05]  /*00d0*/  @P0 BRA `(.L_x_17) ;  /* 0x00000000008c0947 */ /* 0x000fea0003800000 */
[----:B------:R-:W-:Y:S01]  /*00e0*/  IMAD.MOV.U32 R3, RZ, RZ, 0x3bbb989d ;  /* 0x3bbb989dff037424 */ /* 0x000fe200078e00ff */
[----:B------:R-:W-:Y:S01]  /*00f0*/  BSSY.RECONVERGENT B0, `(.L_x_18) ;  /* 0x000001c000007945 */ /* 0x000fe20003800200 */
[----:B------:R-:W-:Y:S02]  /*0100*/  IMAD.MOV.U32 R4, RZ, RZ, 0x437c0000 ;  /* 0x437c0000ff047424 */ /* 0x000fe400078e00ff */
[----:B------:R-:W-:-:S04]  /*0110*/  FFMA.SAT R3, R2, R3, 0.5 ;  /* 0x3f00000002037423 */ /* 0x000fc80000002003 */
[----:B------:R-:W-:-:S04]  /*0120*/  FFMA.RM R3, R3, R4, 12582913 ;  /* 0x4b40000103037423 */ /* 0x000fc80000004004 */
[C---:B------:R-:W-:Y:S01]  /*0130*/  FADD R5, R3.reuse, -12583039 ;  /* 0xcb40007f03057421 */ /* 0x040fe20000000000 */
[----:B------:R-:W-:-:S03]  /*0140*/  IMAD.SHL.U32 R3, R3, 0x800000, RZ ;  /* 0x0080000003037824 */ /* 0x000fc600078e00ff */
[----:B------:R-:W-:-:S04]  /*0150*/  FFMA R5, R2, 1.4426950216293334961, -R5 ;  /* 0x3fb8aa3b02057823 */ /* 0x000fc80000000805 */
[----:B------:R-:W-:Y:S01]  /*0160*/  FFMA R10, R2, 1.925963033500011079e-08, R5 ;  /* 0x32a57060020a7823 */ /* 0x000fe20000000005 */
[----:B------:R-:W-:-:S05]  /*0170*/  IMAD.MOV.U32 R2, RZ, RZ, 0x1 ;  /* 0x00000001ff027424 */ /* 0x000fca00078e00ff */
[----:B------:R-:W0:Y:S02]  /*0180*/  MUFU.EX2 R10, R10 ;  /* 0x0000000a000a7308 */ /* 0x000e240000000800 */
[----:B0-----:R-:W-:-:S06]  /*0190*/  FMUL R6, R3, R10 ;  /* 0x0000000a03067220 */ /* 0x001fcc0000400000 */
        /* <DEDUP_REMOVED lines=16> */
[----:B------:R-:W-:Y:S05]  /*02a0*/  CALL.REL.NOINC `($__internal_3_$__cuda_sm20_div_rn_f64_full) ;  /* 0x0000000400347944 */ /* 0x000fea0003c00000 */
.L_x_19:
[----:B------:R-:W-:Y:S05]  /*02b0*/  BSYNC.RECONVERGENT B0 ;  /* 0x0000000000007941 */ /* 0x000fea0003800200 */
.L_x_18:
[----:B------:R-:W0:Y:S01]  /*02c0*/  LDC.64 R4, c[0x0][0x388] ;  /* 0x0000e200ff047b82 */ /* 0x000e220000000a00 */
[----:B------:R-:W1:Y:S01]  /*02d0*/  F2F.F32.F64 R3, R2 ;  /* 0x0000000200037310 */ /* 0x000e620000301000 */
[----:B0-----:R-:W-:-:S05]  /*02e0*/  IMAD.WIDE R4, R0, 0x4, R4 ;  /* 0x0000000400047825 */ /* 0x001fca00078e0204 */
[----:B-1----:R-:W-:Y:S01]  /*02f0*/  STG.E desc[UR4][R4.64], R3 ;  /* 0x0000000304007986 */ /* 0x002fe2000c101904 */
[----:B------:R-:W-:Y:S05]  /*0300*/  EXIT ;  /* 0x000000000000794d */ /* 0x000fea0003800000 */
.L_x_17:
[----:B------:R-:W-:Y:S01]  /*0310*/  IMAD.MOV.U32 R3, RZ, RZ, 0x3bbb989d ;  /* 0x3bbb989dff037424 */ /* 0x000fe200078e00ff */
[----:B------:R-:W-:Y:S01]  /*0320*/  BSSY.RECONVERGENT B0, `(.L_x_20) ;  /* 0x0000019000007945 */ /* 0x000fe20003800200 */
[----:B------:R-:W-:Y:S02]  /*0330*/  IMAD.MOV.U32 R4, RZ, RZ, 0x437c0000 ;  /* 0x437c0000ff047424 */ /* 0x000fe400078e00ff */
[----:B------:R-:W-:-:S04]  /*0340*/  FFMA.SAT R3, R2, -R3, 0.5 ;  /* 0x3f00000002037423 */ /* 0x000fc80000002803 */
[----:B------:R-:W-:-:S04]  /*0350*/  FFMA.RM R3, R3, R4, 12582913 ;  /* 0x4b40000103037423 */ /* 0x000fc80000004004 */
[C---:B------:R-:W-:Y:S01]  /*0360*/  FADD R5, R3.reuse, -12583039 ;  /* 0xcb40007f03057421 */ /* 0x040fe20000000000 */
[----:B------:R-:W-:-:S03]  /*0370*/  IMAD.SHL.U32 R3, R3, 0x800000, RZ ;  /* 0x0080000003037824 */ /* 0x000fc600078e00ff */
[----:B------:R-:W-:-:S04]  /*0380*/  FFMA R5, R2, -1.4426950216293334961, -R5 ;  /* 0xbfb8aa3b02057823 */ /* 0x000fc80000000805 */
[----:B------:R-:W-:-:S06]  /*0390*/  FFMA R10, R2, -1.925963033500011079e-08, R5 ;  /* 0xb2a57060020a7823 */ /* 0x000fcc0000000005 */
[----:B------:R-:W0:Y:S02]  /*03a0*/  MUFU.EX2 R10, R10 ;  /* 0x0000000a000a7308 */ /* 0x000e240000000800 */
[----:B0-----:R-:W-:-:S06]  /*03b0*/  FMUL R11, R3, R10 ;  /* 0x0000000a030b7220 */ /* 0x001fcc0000400000 */
[----:B------:R-:W0:Y:S02]  /*03c0*/  F2F.F64.F32 R2, R11 ;  /* 0x0000000b00027310 */ /* 0x000e240000201800 */
        /* <DEDUP_REMOVED lines=13> */
[----:B------:R-:W-:Y:S05]  /*04a0*/  CALL.REL.NOINC `($__internal_2_$__cuda_sm20_dblrcp_rn_slowpath_v3) ;  /* 0x0000000000187944 */ /* 0x000fea0003c00000 */
.L_x_21:
[----:B------:R-:W-:Y:S05]  /*04b0*/  BSYNC.RECONVERGENT B0 ;  /* 0x0000000000007941 */ /* 0x000fea0003800200 */
.L_x_20:
[----:B------:R-:W0:Y:S01]  /*04c0*/  LDC.64 R2, c[0x0][0x388] ;  /* 0x0000e200ff027b82 */ /* 0x000e220000000a00 */
[----:B------:R-:W1:Y:S01]  /*04d0*/  F2F.F32.F64 R7, R6 ;  /* 0x0000000600077310 */ /* 0x000e620000301000 */
[----:B0-----:R-:W-:-:S05]  /*04e0*/  IMAD.WIDE R2, R0, 0x4, R2 ;  /* 0x0000000400027825 */ /* 0x001fca00078e0202 */
[----:B-1----:R-:W-:Y:S01]  /*04f0*/  STG.E desc[UR4][R2.64], R7 ;  /* 0x0000000702007986 */ /* 0x002fe2000c101904 */
[----:B------:R-:W-:Y:S05]  /*0500*/  EXIT ;  /* 0x000000000000794d */ /* 0x000fea0003800000 */
        .weak           $__internal_2_$__cuda_sm20_dblrcp_rn_slowpath_v3
        .type           $__internal_2_$__cuda_sm20_dblrcp_rn_slowpath_v3,@function
        .size           $__internal_2_$__cuda_sm20_dblrcp_rn_slowpath_v3,($__internal_3_$__cuda_sm20_div_rn_f64_full - $__internal_2_$__cuda_sm20_dblrcp_rn_slowpath_v3)
$__internal_2_$__cuda_sm20_dblrcp_rn_slowpath_v3:
[----:B------:R-:W-:Y:S01]  /*0510*/  DSETP.GTU.AND P0, PT, |R4|, +INF , PT ;  /* 0x7ff000000400742a */ /* 0x000fe20003f0c200 */
[----:B------:R-:W-:-:S13]  /*0520*/  BSSY.RECONVERGENT B1, `(.L_x_22) ;  /* 0x0000023000017945 */ /* 0x000fda0003800200 */
[----:B------:R-:W-:Y:S05]  /*0530*/  @P0 BRA `(.L_x_23) ;  /* 0x00000000007c0947 */ /* 0x000fea0003800000 */
[----:B------:R-:W-:-:S05]  /*0540*/  LOP3.LUT R3, R5, 0x7fffffff, RZ, 0xc0, !PT ;  /* 0x7fffffff05037812 */ /* 0x000fca00078ec0ff */
[----:B------:R-:W-:-:S05]  /*0550*/  VIADD R6, R3, 0xffffffff ;  /* 0xffffffff03067836 */ /* 0x000fca0000000000 */
[----:B------:R-:W-:-:S13]  /*0560*/  ISETP.GE.U32.AND P0, PT, R6, 0x7fefffff, PT ;  /* 0x7fefffff0600780c */ /* 0x000fda0003f06070 */
[----:B------:R-:W-:Y:S02]  /*0570*/  @P0 LOP3.LUT R7, R5, 0x7ff00000, RZ, 0x3c, !PT ;  /* 0x7ff0000005070812 */ /* 0x000fe400078e3cff */
[----:B------:R-:W-:Y:S01]  /*0580*/  @P0 MOV R6, RZ ;  /* 0x000000ff00060202 */ /* 0x000fe20000000f00 */
        /* <DEDUP_REMOVED lines=16> */
.L_x_25:
        /* <DEDUP_REMOVED lines=10> */
.L_x_23:
[----:B------:R-:W-:Y:S01]  /*0730*/  LOP3.LUT R7, R5, 0x80000, RZ, 0xfc, !PT ;  /* 0x0008000005077812 */ /* 0x000fe200078efcff */
[----:B------:R-:W-:-:S07]  /*0740*/  IMAD.MOV.U32 R6, RZ, RZ, R4 ;  /* 0x000000ffff067224 */ /* 0x000fce00078e0004 */
.L_x_24:
[----:B------:R-:W-:Y:S05]  /*0750*/  BSYNC.RECONVERGENT B1 ;  /* 0x0000000000017941 */ /* 0x000fea0003800200 */
.L_x_22:
[----:B------:R-:W-:-:S04]  /*0760*/  IMAD.MOV.U32 R3, RZ, RZ, 0x0 ;  /* 0x00000000ff037424 */ /* 0x000fc800078e00ff */
[----:B------:R-:W-:Y:S05]  /*0770*/  RET.REL.NODEC R2 `(_Z12expit_kernelPfS_i) ;  /* 0xfffffff802207950 */ /* 0x000fea0003c3ffff */
        .weak           $__internal_3_$__cuda_sm20_div_rn_f64_full
        .type           $__internal_3_$__cuda_sm20_div_rn_f64_full,@function
        .size           $__internal_3_$__cuda_sm20_div_rn_f64_full,(.L_x_35 - $__internal_3_$__cuda_sm20_div_rn_f64_full)
$__internal_3_$__cuda_sm20_div_rn_f64_full:
        /* <DEDUP_REMOVED lines=14> */
[----:B------:R-:W-:Y:S02]  /*0860*/  @!P2 ISETP.GE.U32.AND P3, PT, R11, R12, PT ;  /* 0x0000000c0b00a20c */ /* 0x000fe40003f66070 */
[----:B------:R-:W-:-:S04]  /*0870*/  MOV R12, 0x1ca00000 ;  /* 0x1ca00000000c7802 */ /* 0x000fc80000000f00 */
        /* <DEDUP_REMOVED lines=30> */
[----:B------:R-:W-:-:S03]  /*0a60*/  IMAD.MOV.U32 R6, RZ, RZ, RZ ;  /* 0x000000ffff067224 */ /* 0x000fc600078e00ff */
[----:B------:R-:W-:-:S06]  /*0a70*/  IADD3 R7, PT, PT, R11, 0x7fe00000, RZ ;  /* 0x7fe000000b077810 */ /* 0x000fcc0007ffe0ff */
        /* <DEDUP_REMOVED lines=19> */
.L_x_27:
        /* <DEDUP_REMOVED lines=12> */
[----:B------:R-:W-:Y:S01]  /*0c70*/  @!P0 IMAD.MOV.U32 R12, RZ, RZ, RZ ;  /* 0x000000ffff0c8224 */ /* 0x000fe200078e00ff */
[----:B------:R-:W-:-:S03]  /*0c80*/  @P0 MOV R12, RZ ;  /* 0x000000ff000c0202 */ /* 0x000fc60000000f00 */
[----:B------:R-:W-:Y:S01]  /*0c90*/  @P0 IMAD.MOV.U32 R13, RZ, RZ, R2 ;  /* 0x000000ffff0d0224 */ /* 0x000fe200078e0002 */
[----:B------:R-:W-:Y:S06]  /*0ca0*/  BRA `(.L_x_28) ;  /* 0x0000000000147947 */ /* 0x000fec0003800000 */
.L_x_30:
[----:B------:R-:W-:Y:S01]  /*0cb0*/  LOP3.LUT R13, R5, 0x80000, RZ, 0xfc, !PT ;  /* 0x00080000050d7812 */ /* 0x000fe200078efcff */
[----:B------:R-:W-:Y:S01]  /*0cc0*/  IMAD.MOV.U32 R12, RZ, RZ, R4 ;  /* 0x000000ffff0c7224 */ /* 0x000fe200078e0004 */
[----:B------:R-:W-:Y:S06]  /*0cd0*/  BRA `(.L_x_28) ;  /* 0x0000000000087947 */ /* 0x000fec0003800000 */
.L_x_29:
[----:B------:R-:W-:Y:S01]  /*0ce0*/  LOP3.LUT R13, R7, 0x80000, RZ, 0xfc, !PT ;  /* 0x00080000070d7812 */ /* 0x000fe200078efcff */
[----:B------:R-:W-:-:S07]  /*0cf0*/  IMAD.MOV.U32 R12, RZ, RZ, R6 ;  /* 0x000000ffff0c7224 */ /* 0x000fce00078e0006 */
.L_x_28:
[----:B------:R-:W-:Y:S05]  /*0d00*/  BSYNC.RECONVERGENT B1 ;  /* 0x0000000000017941 */ /* 0x000fea0003800200 */
.L_x_26:
[----:B------:R-:W-:Y:S02]  /*0d10*/  IMAD.MOV.U32 R11, RZ, RZ, 0x0 ;  /* 0x00000000ff0b7424 */ /* 0x000fe400078e00ff */
[----:B------:R-:W-:Y:S02]  /*0d20*/  IMAD.MOV.U32 R2, RZ, RZ, R12 ;  /* 0x000000ffff027224 */ /* 0x000fe400078e000c */
[----:B------:R-:W-:Y:S01]  /*0d30*/  IMAD.MOV.U32 R3, RZ, RZ, R13 ;  /* 0x000000ffff037224 */ /* 0x000fe200078e000d */
[----:B------:R-:W-:Y:S06]  /*0d40*/  RET.REL.NODEC R10 `(_Z12expit_kernelPfS_i) ;  /* 0xfffffff00aac7950 */ /* 0x000fec0003c3ffff */
.L_x_31:
        /* <DEDUP_REMOVED lines=11> */
.L_x_35:


//--------------------- .nv.shared.reserved.0     --------------------------
	.section	.nv.shared.reserved.0,"aw",@nobits
	.weak		__nv_reservedSMEM_offset_0_alias
	.size		__nv_reservedSMEM_offset_0_alias, 0, 64
	.other		__nv_reservedSMEM_offset_0_alias,@"STO_CUDA_RESERVED_SHARED STV_DEFAULT"
__nv_reservedSMEM_offset_0_alias:
	.zero		0
	.zero		64


//--------------------- .nv.constant0._Z15exp_fast_kernelPfS_i --------------------------
	.section	.nv.constant0._Z15exp_fast_kernelPfS_i,"a",@progbits
	.sectionflags	@""
	.align	4
.nv.constant0._Z15exp_fast_kernelPfS_i:
	.zero		916


//--------------------- .nv.constant0._Z17expit_back_kernelPfS_S_i --------------------------
	.section	.nv.constant0._Z17expit_back_kernelPfS_S_i,"a",@progbits
	.sectionflags	@""
	.align	4
.nv.constant0._Z17expit_back_kernelPfS_S_i:
	.zero		924


//--------------------- .nv.constant0._Z17expit_fast_kernelPfS_i --------------------------
	.section	.nv.constant0._Z17expit_fast_kernelPfS_i,"a",@progbits
	.sectionflags	@""
	.align	4
.nv.constant0._Z17expit_fast_kernelPfS_i:
	.zero		916


//--------------------- .nv.constant0._Z12expit_kernelPfS_i --------------------------
	.section	.nv.constant0._Z12expit_kernelPfS_i,"a",@progbits
	.sectionflags	@""
	.align	4
.nv.constant0._Z12expit_kernelPfS_i:
	.zero		916


//--------------------- SYMBOLS --------------------------

	.type		.nv.reservedSmem.offset0,@object
	.size		.nv.reservedSmem.offset0,0x4
